	.target	sm_90a

	.elftype	@"ET_EXEC"


//--------------------- .note.nv.tkinfo           --------------------------
	.section	.note.nv.tkinfo,"",@"SHT_NOTE"
	.sectionflags	@"SHF_NOTE_NV_TKINFO"
	.tkinfo
        /*0018*/ 	.word	0x00000002
        /*0030*/ 	.string	""
        /*0030*/ 	.string	"ptxas"
        /*0030*/ 	.string	"Cuda compilation tools, release 13.0, V13.0.88"
        /*0030*/ 	.string	"Build cuda_13.0.r13.0/compiler.36424714_0"
        /*0030*/ 	.string	"-v  -suppress-debug-info  -lineinfo  -arch sm_90a "



//--------------------- .note.nv.cuinfo           --------------------------
	.section	.note.nv.cuinfo,"",@"SHT_NOTE"
	.sectionflags	@"SHF_NOTE_NV_CUINFO"
        /*0018*/ 	.short	0x0002
        /*001a*/ 	.short	0x005a
        /*001c*/ 	.short	0x0082
	.zero		2


//--------------------- .nv.info                  --------------------------
	.section	.nv.info,"",@"SHT_CUDA_INFO"
	.align	4


	//----- nvinfo : EIATTR_REGCOUNT
	.align		4
        /*0000*/ 	.byte	0x04, 0x2f
        /*0002*/ 	.short	(.L_1 - .L_0)
	.align		4
.L_0:
        /*0004*/ 	.word	index@(matmul_kernel)
        /*0008*/ 	.word	0x00000080


	//----- nvinfo : EIATTR_FRAME_SIZE
	.align		4
.L_1:
        /*000c*/ 	.byte	0x04, 0x11
        /*000e*/ 	.short	(.L_3 - .L_2)
	.align		4
.L_2:
        /*0010*/ 	.word	index@(matmul_kernel)
        /*0014*/ 	.word	0x00000000


	//----- nvinfo : EIATTR_MIN_STACK_SIZE
	.align		4
.L_3:
        /*0018*/ 	.byte	0x04, 0x12
        /*001a*/ 	.short	(.L_5 - .L_4)
	.align		4
.L_4:
        /*001c*/ 	.word	index@(matmul_kernel)
        /*0020*/ 	.word	0x00000000
.L_5:


//--------------------- .nv.compat                --------------------------
	.section	.nv.compat,"",@"SHT_CUDA_COMPAT_INFO"
	.align	4
        /*0000*/ 	.byte	0x02, 0x09, 0x01, 0x00, 0x02, 0x02, 0x04, 0x00, 0x02, 0x05, 0x05, 0x00, 0x03, 0x07, 0x01, 0x01
        /*0010*/ 	.byte	0x02, 0x03, 0x00, 0x00, 0x02, 0x06, 0x01, 0x00, 0x04, 0x0b, 0x08, 0x00, 0x00, 0x00, 0x00, 0x00
        /*0020*/ 	.byte	0x00, 0x00, 0x00, 0x00


//--------------------- .nv.info.matmul_kernel    --------------------------
	.section	.nv.info.matmul_kernel,"",@"SHT_CUDA_INFO"
	.sectionflags	@""
	.align	4


	//----- nvinfo : EIATTR_CUDA_API_VERSION
	.align		4
        /*0000*/ 	.byte	0x04, 0x37
        /*0002*/ 	.short	(.L_7 - .L_6)
.L_6:
        /*0004*/ 	.word	0x00000082


	//----- nvinfo : EIATTR_KPARAM_INFO
	.align		4
.L_7:
        /*0008*/ 	.byte	0x04, 0x17
        /*000a*/ 	.short	(.L_9 - .L_8)
.L_8:
        /*000c*/ 	.word	0x00000000
        /*0010*/ 	.short	0x000d
        /*0012*/ 	.short	0x0048
        /*0014*/ 	.byte	0x00, 0xf4, 0x21, 0x00


	//----- nvinfo : EIATTR_KPARAM_INFO
	.align		4
.L_9:
        /*0018*/ 	.byte	0x04, 0x17
        /*001a*/ 	.short	(.L_11 - .L_10)
.L_10:
        /*001c*/ 	.word	0x00000000
        /*0020*/ 	.short	0x000c
        /*0022*/ 	.short	0x0040
        /*0024*/ 	.byte	0x00, 0xf4, 0x21, 0x00


	//----- nvinfo : EIATTR_KPARAM_INFO
	.align		4
.L_11:
        /*0028*/ 	.byte	0x04, 0x17
        /*002a*/ 	.short	(.L_13 - .L_12)
.L_12:
        /*002c*/ 	.word	0x00000000
        /*0030*/ 	.short	0x000b
        /*0032*/ 	.short	0x0038
        /*0034*/ 	.byte	0x00, 0xf0, 0x11, 0x00


	//----- nvinfo : EIATTR_KPARAM_INFO
	.align		4
.L_13:
        /*0038*/ 	.byte	0x04, 0x17
        /*003a*/ 	.short	(.L_15 - .L_14)
.L_14:
        /*003c*/ 	.word	0x00000000
        /*0040*/ 	.short	0x000a
        /*0042*/ 	.short	0x0034
        /*0044*/ 	.byte	0x00, 0xf0, 0x11, 0x00


	//----- nvinfo : EIATTR_KPARAM_INFO
	.align		4
.L_15:
        /*0048*/ 	.byte	0x04, 0x17
        /*004a*/ 	.short	(.L_17 - .L_16)
.L_16:
        /*004c*/ 	.word	0x00000000
        /*0050*/ 	.short	0x0009
        /*0052*/ 	.short	0x0030
        /*0054*/ 	.byte	0x00, 0xf0, 0x11, 0x00


	//----- nvinfo : EIATTR_KPARAM_INFO
	.align		4
.L_17:
        /*0058*/ 	.byte	0x04, 0x17
        /*005a*/ 	.short	(.L_19 - .L_18)
.L_18:
        /*005c*/ 	.word	0x00000000
        /*0060*/ 	.short	0x0008
        /*0062*/ 	.short	0x002c
        /*0064*/ 	.byte	0x00, 0xf0, 0x11, 0x00


	//----- nvinfo : EIATTR_KPARAM_INFO
	.align		4
.L_19:
        /*0068*/ 	.byte	0x04, 0x17
        /*006a*/ 	.short	(.L_21 - .L_20)
.L_20:
        /*006c*/ 	.word	0x00000000
        /*0070*/ 	.short	0x0007
        /*0072*/ 	.short	0x0028
        /*0074*/ 	.byte	0x00, 0xf0, 0x11, 0x00


	//----- nvinfo : EIATTR_KPARAM_INFO
	.align		4
.L_21:
        /*0078*/ 	.byte	0x04, 0x17
        /*007a*/ 	.short	(.L_23 - .L_22)
.L_22:
        /*007c*/ 	.word	0x00000000
        /*0080*/ 	.short	0x0006
        /*0082*/ 	.short	0x0024
        /*0084*/ 	.byte	0x00, 0xf0, 0x11, 0x00


	//----- nvinfo : EIATTR_KPARAM_INFO
	.align		4
.L_23:
        /*0088*/ 	.byte	0x04, 0x17
        /*008a*/ 	.short	(.L_25 - .L_24)
.L_24:
        /*008c*/ 	.word	0x00000000
        /*0090*/ 	.short	0x0005
        /*0092*/ 	.short	0x0020
        /*0094*/ 	.byte	0x00, 0xf0, 0x11, 0x00


	//----- nvinfo : EIATTR_KPARAM_INFO
	.align		4
.L_25:
        /*0098*/ 	.byte	0x04, 0x17
        /*009a*/ 	.short	(.L_27 - .L_26)
.L_26:
        /*009c*/ 	.word	0x00000000
        /*00a0*/ 	.short	0x0004
        /*00a2*/ 	.short	0x001c
        /*00a4*/ 	.byte	0x00, 0xf0, 0x11, 0x00


	//----- nvinfo : EIATTR_KPARAM_INFO
	.align		4
.L_27:
        /*00a8*/ 	.byte	0x04, 0x17
        /*00aa*/ 	.short	(.L_29 - .L_28)
.L_28:
        /*00ac*/ 	.word	0x00000000
        /*00b0*/ 	.short	0x0003
        /*00b2*/ 	.short	0x0018
        /*00b4*/ 	.byte	0x00, 0xf0, 0x11, 0x00


	//----- nvinfo : EIATTR_KPARAM_INFO
	.align		4
.L_29:
        /*00b8*/ 	.byte	0x04, 0x17
        /*00ba*/ 	.short	(.L_31 - .L_30)
.L_30:
        /*00bc*/ 	.word	0x00000000
        /*00c0*/ 	.short	0x0002
        /*00c2*/ 	.short	0x0010
        /*00c4*/ 	.byte	0x00, 0xf4, 0x21, 0x00


	//----- nvinfo : EIATTR_KPARAM_INFO
	.align		4
.L_31:
        /*00c8*/ 	.byte	0x04, 0x17
        /*00ca*/ 	.short	(.L_33 - .L_32)
.L_32:
        /*00cc*/ 	.word	0x00000000
        /*00d0*/ 	.short	0x0001
        /*00d2*/ 	.short	0x0008
        /*00d4*/ 	.byte	0x00, 0xf4, 0x21, 0x00


	//----- nvinfo : EIATTR_KPARAM_INFO
	.align		4
.L_33:
        /*00d8*/ 	.byte	0x04, 0x17
        /*00da*/ 	.short	(.L_35 - .L_34)
.L_34:
        /*00dc*/ 	.word	0x00000000
        /*00e0*/ 	.short	0x0000
        /*00e2*/ 	.short	0x0000
        /*00e4*/ 	.byte	0x00, 0xf4, 0x21, 0x00


	//----- nvinfo : EIATTR_EXPLICIT_CLUSTER
	.align		4
.L_35:
        /*00e8*/ 	.byte	0x01, 0x3e
	.zero		2


	//----- nvinfo : EIATTR_CTA_PER_CLUSTER
	.align		4
        /*00ec*/ 	.byte	0x04, 0x3d
        /*00ee*/ 	.short	(.L_37 - .L_36)
.L_36:
        /*00f0*/ 	.word	0x00000004
        /*00f4*/ 	.word	0x00000001
        /*00f8*/ 	.word	0x00000001


	//----- nvinfo : EIATTR_SPARSE_MMA_MASK
	.align		4
.L_37:
        /*00fc*/ 	.byte	0x03, 0x50
        /*00fe*/ 	.short	0x0000


	//----- nvinfo : EIATTR_MAXREG_COUNT
	.align		4
        /*0100*/ 	.byte	0x03, 0x1b
        /*0102*/ 	.short	0x00ff


	//----- nvinfo : EIATTR_NUM_BARRIERS
	.align		4
        /*0104*/ 	.byte	0x02, 0x4c
        /*0106*/ 	.byte	0x01
	.zero		1


	//----- nvinfo : EIATTR_MERCURY_ISA_VERSION
	.align		4
        /*0108*/ 	.byte	0x03, 0x5f
        /*010a*/ 	.short	0x0101


	//----- nvinfo : EIATTR_EXIT_INSTR_OFFSETS
	.align		4
        /*010c*/ 	.byte	0x04, 0x1c
        /*010e*/ 	.short	(.L_39 - .L_38)


	//   ....[0]....
.L_38:
        /*0110*/ 	.word	0x00003b50


	//   ....[1]....
        /*0114*/ 	.word	0x00003b80


	//----- nvinfo : EIATTR_REQNTID
	.align		4
.L_39:
        /*0118*/ 	.byte	0x04, 0x10
        /*011a*/ 	.short	(.L_41 - .L_40)
.L_40:
        /*011c*/ 	.word	0x00000080
        /*0120*/ 	.word	0x00000001
        /*0124*/ 	.word	0x00000001


	//----- nvinfo : EIATTR_CBANK_PARAM_SIZE
	.align		4
.L_41:
        /*0128*/ 	.byte	0x03, 0x19
        /*012a*/ 	.short	0x0050


	//----- nvinfo : EIATTR_PARAM_CBANK
	.align		4
        /*012c*/ 	.byte	0x04, 0x0a
        /*012e*/ 	.short	(.L_43 - .L_42)
	.align		4
.L_42:
        /*0130*/ 	.word	index@(.nv.constant0.matmul_kernel)
        /*0134*/ 	.short	0x0210
        /*0136*/ 	.short	0x0050


	//----- nvinfo : EIATTR_SW_WAR
	.align		4
.L_43:
        /*0138*/ 	.byte	0x04, 0x36
        /*013a*/ 	.short	(.L_45 - .L_44)
.L_44:
        /*013c*/ 	.word	0x00000008
.L_45:


//--------------------- .nv.callgraph             --------------------------
	.section	.nv.callgraph,"",@"SHT_CUDA_CALLGRAPH"
	.align	4
	.sectionentsize	8
	.align		4
        /*0000*/ 	.word	0x00000000
	.align		4
        /*0004*/ 	.word	0xffffffff
	.align		4
        /*0008*/ 	.word	0x00000000
	.align		4
        /*000c*/ 	.word	0xfffffffe
	.align		4
        /*0010*/ 	.word	0x00000000
	.align		4
        /*0014*/ 	.word	0xfffffffd
	.align		4
        /*0018*/ 	.word	0x00000000
	.align		4
        /*001c*/ 	.word	0xfffffffc


//--------------------- .text.matmul_kernel       --------------------------
	.section	.text.matmul_kernel,"ax",@progbits
	.align	128
        .global         matmul_kernel
        .type           matmul_kernel,@function
        .size           matmul_kernel,(.L_x_3 - matmul_kernel)
        .other          matmul_kernel,@"STO_CUDA_ENTRY STV_DEFAULT"
matmul_kernel:
.text.matmul_kernel:
[----:B------:R-:W-:Y:S08]  /*0000*/  LDC R1, c[0x0][0x28] ;  /* 0x00000a00ff017b82 */ /* 0x000ff00000000800 */
[----:B------:R-:W0:Y:S01]  /*0010*/  LDC.64 R8, c[0x0][0x228] ;  /* 0x00008a00ff087b82 */ /* 0x000e220000000a00 */
[----:B------:R-:W1:Y:S01]  /*0020*/  S2R R17, SR_TID.X ;  /* 0x0000000000117919 */ /* 0x000e620000002100 */
[----:B------:R-:W-:Y:S01]  /*0030*/  UMOV UR5, 0x400 ;  /* 0x0000040000057882 */ /* 0x000fe20000000000 */
[----:B------:R-:W-:Y:S01]  /*0040*/  ULDC.64 UR16, c[0x0][0x208] ;  /* 0x0000820000107ab9 */ /* 0x000fe20000000a00 */
[----:B------:R-:W-:-:S02]  /*0050*/  CS2R R24, SRZ ;  /* 0x0000000000187805 */ /* 0x000fc4000001ff00 */
[----:B------:R-:W-:Y:S02]  /*0060*/  CS2R R26, SRZ ;  /* 0x00000000001a7805 */ /* 0x000fe4000001ff00 */
[----:B------:R-:W-:Y:S02]  /*0070*/  CS2R R32, SRZ ;  /* 0x0000000000207805 */ /* 0x000fe4000001ff00 */
[----:B------:R-:W-:Y:S01]  /*0080*/  CS2R R34, SRZ ;  /* 0x0000000000227805 */ /* 0x000fe2000001ff00 */
[----:B------:R-:W2:Y:S01]  /*0090*/  S2UR UR4, SR_CTAID.X ;  /* 0x00000000000479c3 */ /* 0x000ea20000002500 */
[----:B------:R-:W-:Y:S02]  /*00a0*/  CS2R R40, SRZ ;  /* 0x0000000000287805 */ /* 0x000fe4000001ff00 */
[----:B------:R-:W-:Y:S02]  /*00b0*/  CS2R R42, SRZ ;  /* 0x00000000002a7805 */ /* 0x000fe4000001ff00 */
[----:B------:R-:W-:-:S02]  /*00c0*/  CS2R R48, SRZ ;  /* 0x0000000000307805 */ /* 0x000fc4000001ff00 */
[----:B------:R-:W-:Y:S01]  /*00d0*/  CS2R R50, SRZ ;  /* 0x0000000000327805 */ /* 0x000fe2000001ff00 */
[----:B------:R-:W3:Y:S01]  /*00e0*/  LDC R92, c[0x0][0x230] ;  /* 0x00008c00ff5c7b82 */ /* 0x000ee20000000800 */
[----:B0-----:R-:W-:-:S07]  /*00f0*/  VIADD R0, R9, 0x7f ;  /* 0x0000007f09007836 */ /* 0x001fce0000000000 */
[----:B------:R-:W0:Y:S01]  /*0100*/  S2UR UR13, SR_CgaCtaId ;  /* 0x00000000000d79c3 */ /* 0x000e220000008800 */
[----:B------:R-:W-:Y:S02]  /*0110*/  SHF.R.S32.HI R3, RZ, 0x1f, R0 ;  /* 0x0000001fff037819 */ /* 0x000fe40000011400 */
[----:B--2---:R-:W-:Y:S01]  /*0120*/  I2FP.F32.U32 R5, UR4 ;  /* 0x0000000400057c45 */ /* 0x004fe20008201000 */
[----:B------:R-:W-:Y:S01]  /*0130*/  ULDC UR4, c[0x0][0x150] ;  /* 0x0000540000047ab9 */ /* 0x000fe20000000800 */
[----:B------:R-:W-:Y:S02]  /*0140*/  LEA.HI R3, R3, R0, RZ, 0x7 ;  /* 0x0000000003037211 */ /* 0x000fe400078f38ff */
[----:B-1----:R-:W-:Y:S01]  /*0150*/  SHF.R.U32.HI R15, RZ, 0x6, R17 ;  /* 0x00000006ff0f7819 */ /* 0x002fe20000011611 */
[----:B------:R-:W-:Y:S01]  /*0160*/  FMUL R5, R5, UR4 ;  /* 0x0000000405057c20 */ /* 0x000fe20008400000 */
[----:B------:R-:W-:Y:S01]  /*0170*/  SHF.R.S32.HI R3, RZ, 0x7, R3 ;  /* 0x00000007ff037819 */ /* 0x000fe20000011403 */
[----:B---3--:R-:W-:Y:S01]  /*0180*/  VIADD R92, R92, 0x1f ;  /* 0x0000001f5c5c7836 */ /* 0x008fe20000000000 */
[----:B------:R-:W-:-:S03]  /*0190*/  SGXT.U32 R15, R15, 0x1 ;  /* 0x000000010f0f781a */ /* 0x000fc60000000000 */
[----:B------:R-:W-:Y:S01]  /*01a0*/  IMAD.SHL.U32 R4, R3, 0x8, RZ ;  /* 0x0000000803047824 */ /* 0x000fe200078e00ff */
[----:B------:R-:W1:Y:S04]  /*01b0*/  F2I.U32.TRUNC.NTZ R5, R5 ;  /* 0x0000000500057305 */ /* 0x000e68000020f000 */
[----:B------:R-:W-:Y:S01]  /*01c0*/  IABS R7, R4 ;  /* 0x0000000400077213 */ /* 0x000fe20000000000 */
[----:B0-----:R-:W-:Y:S02]  /*01d0*/  USHF.L.U32 UR4, UR13, 0x5, URZ ;  /* 0x000000050d047899 */ /* 0x001fe4000800063f */
[----:B------:R-:W-:Y:S01]  /*01e0*/  ULEA UR12, UR13, UR5, 0x18 ;  /* 0x000000050d0c7291 */ /* 0x000fe2000f8ec03f */
[----:B------:R-:W0:Y:S01]  /*01f0*/  I2F.RP R0, R7 ;  /* 0x0000000700007306 */ /* 0x000e220000209400 */
[----:B-1----:R-:W-:-:S07]  /*0200*/  IABS R13, R5 ;  /* 0x00000005000d7213 */ /* 0x002fce0000000000 */
[----:B0-----:R-:W0:Y:S02]  /*0210*/  MUFU.RCP R0, R0 ;  /* 0x0000000000007308 */ /* 0x001e240000001000 */
[----:B0-----:R-:W-:Y:S01]  /*0220*/  VIADD R2, R0, 0xffffffe ;  /* 0x0ffffffe00027836 */ /* 0x001fe20000000000 */
[----:B------:R-:W-:-:S05]  /*0230*/  IABS R0, R4 ;  /* 0x0000000400007213 */ /* 0x000fca0000000000 */
[----:B------:R0:W1:Y:S01]  /*0240*/  F2I.FTZ.U32.TRUNC.NTZ R3, R2 ;  /* 0x0000000200037305 */ /* 0x000062000021f000 */
[----:B------:R-:W-:Y:S02]  /*0250*/  IMAD.MOV R0, RZ, RZ, -R0 ;  /* 0x000000ffff007224 */ /* 0x000fe400078e0a00 */
[----:B0-----:R-:W-:Y:S02]  /*0260*/  IMAD.MOV.U32 R2, RZ, RZ, RZ ;  /* 0x000000ffff027224 */ /* 0x001fe400078e00ff */
[----:B-1----:R-:W-:-:S04]  /*0270*/  IMAD.MOV R6, RZ, RZ, -R3 ;  /* 0x000000ffff067224 */ /* 0x002fc800078e0a03 */
[----:B------:R-:W-:-:S04]  /*0280*/  IMAD R11, R6, R7, RZ ;  /* 0x00000007060b7224 */ /* 0x000fc800078e02ff */
[----:B------:R-:W-:-:S06]  /*0290*/  IMAD.HI.U32 R2, R3, R11, R2 ;  /* 0x0000000b03027227 */ /* 0x000fcc00078e0002 */
[----:B------:R-:W-:-:S04]  /*02a0*/  IMAD.HI.U32 R2, R2, R13, RZ ;  /* 0x0000000d02027227 */ /* 0x000fc800078e00ff */
[----:B------:R-:W-:-:S05]  /*02b0*/  IMAD R0, R2, R0, R13 ;  /* 0x0000000002007224 */ /* 0x000fca00078e020d */
[----:B------:R-:W-:-:S13]  /*02c0*/  ISETP.GT.U32.AND P1, PT, R7, R0, PT ;  /* 0x000000000700720c */ /* 0x000fda0003f24070 */
[----:B------:R-:W-:Y:S02]  /*02d0*/  @!P1 IMAD.IADD R0, R0, 0x1, -R7 ;  /* 0x0000000100009824 */ /* 0x000fe400078e0a07 */
[----:B------:R-:W-:Y:S01]  /*02e0*/  @!P1 VIADD R2, R2, 0x1 ;  /* 0x0000000102029836 */ /* 0x000fe20000000000 */
[----:B------:R-:W-:Y:S02]  /*02f0*/  ISETP.NE.AND P1, PT, R4, RZ, PT ;  /* 0x000000ff0400720c */ /* 0x000fe40003f25270 */
[----:B------:R-:W-:Y:S02]  /*0300*/  ISETP.GE.U32.AND P0, PT, R0, R7, PT ;  /* 0x000000070000720c */ /* 0x000fe40003f06070 */
[----:B------:R-:W-:-:S04]  /*0310*/  LOP3.LUT R0, R5, R4, RZ, 0x3c, !PT ;  /* 0x0000000405007212 */ /* 0x000fc800078e3cff */
[----:B------:R-:W-:Y:S01]  /*0320*/  ISETP.GE.AND P2, PT, R0, RZ, PT ;  /* 0x000000ff0000720c */ /* 0x000fe20003f46270 */
[----:B------:R-:W-:-:S05]  /*0330*/  VIADD R0, R8, 0x7f ;  /* 0x0000007f08007836 */ /* 0x000fca0000000000 */
[----:B------:R-:W-:Y:S01]  /*0340*/  SHF.R.S32.HI R3, RZ, 0x1f, R0 ;  /* 0x0000001fff037819 */ /* 0x000fe20000011400 */
[----:B------:R-:W-:-:S03]  /*0350*/  @P0 VIADD R2, R2, 0x1 ;  /* 0x0000000102020836 */ /* 0x000fc60000000000 */
[----:B------:R-:W-:-:S03]  /*0360*/  LEA.HI R3, R3, R0, RZ, 0x7 ;  /* 0x0000000003037211 */ /* 0x000fc600078f38ff */
[----:B------:R-:W-:Y:S01]  /*0370*/  @!P2 IMAD.MOV R2, RZ, RZ, -R2 ;  /* 0x000000ffff02a224 */ /* 0x000fe200078e0a02 */
[----:B------:R-:W-:-:S05]  /*0380*/  @!P1 LOP3.LUT R2, RZ, R4, RZ, 0x33, !PT ;  /* 0x00000004ff029212 */ /* 0x000fca00078e33ff */
[----:B------:R-:W-:Y:S02]  /*0390*/  IMAD.SHL.U32 R6, R2, 0x8, RZ ;  /* 0x0000000802067824 */ /* 0x000fe400078e00ff */
[----:B------:R-:W-:-:S03]  /*03a0*/  IMAD.MOV R2, RZ, RZ, -R2 ;  /* 0x000000ffff027224 */ /* 0x000fc600078e0a02 */
[----:B------:R-:W-:Y:S01]  /*03b0*/  LEA.HI.SX32 R3, R3, -R6, 0x19 ;  /* 0x8000000603037211 */ /* 0x000fe200078fcaff */
[----:B------:R-:W-:-:S03]  /*03c0*/  IMAD R4, R4, R2, R5 ;  /* 0x0000000204047224 */ /* 0x000fc600078e0205 */
[----:B------:R-:W-:Y:S02]  /*03d0*/  VIMNMX R13, R3, 0x8, PT ;  /* 0x00000008030d7848 */ /* 0x000fe40003fe0100 */
[----:B------:R-:W-:Y:S02]  /*03e0*/  IABS R11, R4 ;  /* 0x00000004000b7213 */ /* 0x000fe40000000000 */
[----:B------:R-:W-:-:S04]  /*03f0*/  IABS R7, R13 ;  /* 0x0000000d00077213 */ /* 0x000fc80000000000 */
[----:B------:R-:W0:Y:S08]  /*0400*/  I2F.RP R0, R7 ;  /* 0x0000000700007306 */ /* 0x000e300000209400 */
[----:B0-----:R-:W0:Y:S02]  /*0410*/  MUFU.RCP R0, R0 ;  /* 0x0000000000007308 */ /* 0x001e240000001000 */
[----:B0-----:R-:W-:-:S06]  /*0420*/  VIADD R3, R0, 0xffffffe ;  /* 0x0ffffffe00037836 */ /* 0x001fcc0000000000 */
[----:B------:R-:W0:Y:S02]  /*0430*/  F2I.FTZ.U32.TRUNC.NTZ R3, R3 ;  /* 0x0000000300037305 */ /* 0x000e24000021f000 */
[----:B0-----:R-:W-:-:S04]  /*0440*/  IMAD.MOV R10, RZ, RZ, -R3 ;  /* 0x000000ffff0a7224 */ /* 0x001fc800078e0a03 */
[----:B------:R-:W-:Y:S01]  /*0450*/  IMAD.MOV.U32 R2, RZ, RZ, R10 ;  /* 0x000000ffff027224 */ /* 0x000fe200078e000a */
[----:B------:R-:W-:-:S03]  /*0460*/  IABS R10, R13 ;  /* 0x0000000d000a7213 */ /* 0x000fc60000000000 */
[----:B------:R-:W-:Y:S02]  /*0470*/  IMAD R5, R2, R7, RZ ;  /* 0x0000000702057224 */ /* 0x000fe400078e02ff */
[----:B------:R-:W-:Y:S02]  /*0480*/  IMAD.MOV.U32 R2, RZ, RZ, RZ ;  /* 0x000000ffff027224 */ /* 0x000fe400078e00ff */
[----:B------:R-:W-:Y:S02]  /*0490*/  IMAD.MOV R0, RZ, RZ, -R10 ;  /* 0x000000ffff007224 */ /* 0x000fe400078e0a0a */
[----:B------:R-:W-:Y:S01]  /*04a0*/  IMAD.HI.U32 R2, R3, R5, R2 ;  /* 0x0000000503027227 */ /* 0x000fe200078e0002 */
[----:B------:R-:W-:-:S05]  /*04b0*/  LOP3.LUT R3, R17, 0x3f, RZ, 0xc0, !PT ;  /* 0x0000003f11037812 */ /* 0x000fca00078ec0ff */
        /* <DEDUP_REMOVED lines=8> */
[----:B------:R-:W-:-:S07]  /*0540*/  ISETP.GE.AND P2, PT, R0, RZ, PT ;  /* 0x000000ff0000720c */ /* 0x000fce0003f46270 */
[----:B------:R-:W-:Y:S01]  /*0550*/  @P0 VIADD R2, R2, 0x1 ;  /* 0x0000000102020836 */ /* 0x000fe20000000000 */
[----:B------:R-:W-:-:S05]  /*0560*/  ISETP.GE.AND P0, PT, R92, 0x20, PT ;  /* 0x000000205c00780c */ /* 0x000fca0003f06270 */
[----:B------:R-:W-:Y:S01]  /*0570*/  @!P2 IMAD.MOV R2, RZ, RZ, -R2 ;  /* 0x000000ffff02a224 */ /* 0x000fe200078e0a02 */
[----:B------:R-:W-:-:S05]  /*0580*/  @!P1 LOP3.LUT R2, RZ, R13, RZ, 0x33, !PT ;  /* 0x0000000dff029212 */ /* 0x000fca00078e33ff */
[----:B------:R-:W-:Y:S02]  /*0590*/  IMAD.MOV R0, RZ, RZ, -R2 ;  /* 0x000000ffff007224 */ /* 0x000fe400078e0a02 */
[----:B------:R-:W-:Y:S02]  /*05a0*/  IMAD.SHL.U32 R14, R2, 0x80, RZ ;  /* 0x00000080020e7824 */ /* 0x000fe400078e00ff */
[----:B------:R-:W-:Y:S02]  /*05b0*/  IMAD R0, R13, R0, R4 ;  /* 0x000000000d007224 */ /* 0x000fe400078e0204 */
[----:B------:R-:W-:Y:S01]  /*05c0*/  IMAD.U32 R4, RZ, RZ, UR4 ;  /* 0x00000004ff047e24 */ /* 0x000fe2000f8e00ff */
[----:B------:R-:W-:Y:S01]  /*05d0*/  USHF.L.U32 UR4, UR13, 0x6, URZ ;  /* 0x000000060d047899 */ /* 0x000fe2000800063f */
[----:B------:R-:W-:-:S03]  /*05e0*/  IMAD.IADD R0, R6, 0x1, R0 ;  /* 0x0000000106007824 */ /* 0x000fc600078e0200 */
[----:B------:R-:W-:Y:S01]  /*05f0*/  LOP3.LUT R3, R3, 0x40, R4, 0xf8, !PT ;  /* 0x0000004003037812 */ /* 0x000fe200078ef804 */
[----:B------:R-:W-:-:S04]  /*0600*/  ULOP3.LUT UR4, UR4, 0x40, URZ, 0xc0, !UPT ;  /* 0x0000004004047892 */ /* 0x000fc8000f8ec03f */
[----:B------:R-:W-:Y:S01]  /*0610*/  IMAD R16, R0, 0x80, R3 ;  /* 0x0000008000107824 */ /* 0x000fe200078e0203 */
[----:B------:R-:W-:Y:S07]  /*0620*/  @!P0 BRA `(.L_x_0) ;  /* 0x0000002400788947 */ /* 0x000fee0003800000 */
[----:B------:R-:W-:Y:S01]  /*0630*/  IABS R12, R8 ;  /* 0x00000008000c7213 */ /* 0x000fe20000000000 */
[----:B------:R-:W-:Y:S01]  /*0640*/  ULDC.64 UR6, c[0x0][0x210] ;  /* 0x0000840000067ab9 */ /* 0x000fe20000000a00 */
[----:B------:R-:W-:Y:S01]  /*0650*/  IABS R2, R9 ;  /* 0x0000000900027213 */ /* 0x000fe20000000000 */
[----:B------:R-:W-:Y:S01]  /*0660*/  ULDC UR5, c[0x0][0x240] ;  /* 0x0000900000057ab9 */ /* 0x000fe20000000800 */
[----:B------:R-:W0:Y:S01]  /*0670*/  I2F.RP R3, R12 ;  /* 0x0000000c00037306 */ /* 0x000e220000209400 */
[----:B------:R-:W-:Y:S01]  /*0680*/  IABS R10, R16 ;  /* 0x00000010000a7213 */ /* 0x000fe20000000000 */
[----:B------:R-:W1:Y:S01]  /*0690*/  LDC R93, c[0x0][0x238] ;  /* 0x00008e00ff5d7b82 */ /* 0x000e620000000800 */
[----:B------:R-:W-:Y:S02]  /*06a0*/  ISETP.GE.AND P6, PT, R16, RZ, PT ;  /* 0x000000ff1000720c */ /* 0x000fe40003fc6270 */
[----:B------:R-:W-:Y:S02]  /*06b0*/  CS2R R42, SRZ ;  /* 0x00000000002a7805 */ /* 0x000fe4000001ff00 */
[----:B------:R-:W-:-:S02]  /*06c0*/  LOP3.LUT R56, R15, 0x18, RZ, 0xfc, !PT ;  /* 0x000000180f387812 */ /* 0x000fc400078efcff */
[----:B------:R-:W-:Y:S02]  /*06d0*/  CS2R R44, SRZ ;  /* 0x00000000002c7805 */ /* 0x000fe4000001ff00 */
[C---:B------:R-:W-:Y:S01]  /*06e0*/  LOP3.LUT R57, R15.reuse, 0x16, RZ, 0xfc, !PT ;  /* 0x000000160f397812 */ /* 0x040fe200078efcff */
[----:B------:R-:W2:Y:S01]  /*06f0*/  I2F.RP R0, R2 ;  /* 0x0000000200007306 */ /* 0x000ea20000209400 */
[C---:B------:R-:W-:Y:S02]  /*0700*/  LOP3.LUT R58, R15.reuse, 0x14, RZ, 0xfc, !PT ;  /* 0x000000140f3a7812 */ /* 0x040fe400078efcff */
[----:B------:R-:W-:Y:S02]  /*0710*/  CS2R R46, SRZ ;  /* 0x00000000002e7805 */ /* 0x000fe4000001ff00 */
[----:B------:R-:W-:Y:S02]  /*0720*/  LOP3.LUT R59, R15, 0x12, RZ, 0xfc, !PT ;  /* 0x000000120f3b7812 */ /* 0x000fe400078efcff */
[----:B------:R-:W-:-:S02]  /*0730*/  CS2R R48, SRZ ;  /* 0x0000000000307805 */ /* 0x000fc4000001ff00 */
[C---:B------:R-:W-:Y:S02]  /*0740*/  LOP3.LUT R60, R15.reuse, 0x10, RZ, 0xfc, !PT ;  /* 0x000000100f3c7812 */ /* 0x040fe400078efcff */
[----:B------:R-:W-:Y:S02]  /*0750*/  CS2R R50, SRZ ;  /* 0x0000000000327805 */ /* 0x000fe4000001ff00 */
[C---:B------:R-:W-:Y:S01]  /*0760*/  LOP3.LUT R61, R15.reuse, 0xc, RZ, 0xfc, !PT ;  /* 0x0000000c0f3d7812 */ /* 0x040fe200078efcff */
[----:B0-----:R-:W0:Y:S01]  /*0770*/  MUFU.RCP R3, R3 ;  /* 0x0000000300037308 */ /* 0x001e220000001000 */
[C---:B------:R-:W-:Y:S02]  /*0780*/  LOP3.LUT R62, R15.reuse, 0xa, RZ, 0xfc, !PT ;  /* 0x0000000a0f3e7812 */ /* 0x040fe400078efcff */
[----:B------:R-:W-:Y:S02]  /*0790*/  CS2R R52, SRZ ;  /* 0x0000000000347805 */ /* 0x000fe4000001ff00 */
[----:B------:R-:W-:-:S02]  /*07a0*/  LOP3.LUT R63, R15, 0x8, RZ, 0xfc, !PT ;  /* 0x000000080f3f7812 */ /* 0x000fc400078efcff */
[----:B------:R-:W-:Y:S02]  /*07b0*/  CS2R R54, SRZ ;  /* 0x0000000000367805 */ /* 0x000fe4000001ff00 */
[C---:B------:R-:W-:Y:S01]  /*07c0*/  LOP3.LUT R64, R15.reuse, 0x6, RZ, 0xfc, !PT ;  /* 0x000000060f407812 */ /* 0x040fe200078efcff */
[----:B------:R-:W-:Y:S01]  /*07d0*/  UMOV UR8, 0x80 ;  /* 0x0000008000087882 */ /* 0x000fe20000000000 */
[C---:B------:R-:W-:Y:S01]  /*07e0*/  LOP3.LUT R65, R15.reuse, 0x4, RZ, 0xfc, !PT ;  /* 0x000000040f417812 */ /* 0x040fe200078efcff */
[----:B--2---:R-:W2:Y:S01]  /*07f0*/  MUFU.RCP R0, R0 ;  /* 0x0000000000007308 */ /* 0x004ea20000001000 */
[----:B------:R-:W-:Y:S01]  /*0800*/  LOP3.LUT R66, R15, 0x2, RZ, 0xfc, !PT ;  /* 0x000000020f427812 */ /* 0x000fe200078efcff */
[-C--:B-1----:R-:W-:Y:S01]  /*0810*/  IMAD R56, R56, R93.reuse, RZ ;  /* 0x0000005d38387224 */ /* 0x082fe200078e02ff */
[----:B------:R-:W-:Y:S01]  /*0820*/  UMOV UR9, 0x40000040 ;  /* 0x4000004000097882 */ /* 0x000fe20000000000 */
[-C--:B------:R-:W-:Y:S01]  /*0830*/  IMAD R57, R57, R93.reuse, RZ ;  /* 0x0000005d39397224 */ /* 0x080fe200078e02ff */
[----:B------:R-:W-:Y:S01]  /*0840*/  UMOV UR10, 0xfffffffe ;  /* 0xfffffffe000a7882 */ /* 0x000fe20000000000 */
[-C--:B------:R-:W-:Y:S01]  /*0850*/  IMAD R58, R58, R93.reuse, RZ ;  /* 0x0000005d3a3a7224 */ /* 0x080fe200078e02ff */
[----:B------:R-:W-:Y:S01]  /*0860*/  UMOV UR11, 0x7fffffdf ;  /* 0x7fffffdf000b7882 */ /* 0x000fe20000000000 */
[-C--:B------:R-:W-:Y:S01]  /*0870*/  IMAD R59, R59, R93.reuse, RZ ;  /* 0x0000005d3b3b7224 */ /* 0x080fe200078e02ff */
[----:B------:R-:W-:Y:S01]  /*0880*/  ULDC UR14, c[0x0][0x230] ;  /* 0x00008c00000e7ab9 */ /* 0x000fe20000000800 */
[----:B0-----:R-:W-:Y:S01]  /*0890*/  VIADD R6, R3, 0xffffffe ;  /* 0x0ffffffe03067836 */ /* 0x001fe20000000000 */
[----:B------:R-:W-:Y:S01]  /*08a0*/  SHF.R.U32.HI R3, RZ, 0x5, R17 ;  /* 0x00000005ff037819 */ /* 0x000fe20000011611 */
[----:B------:R-:W-:-:S02]  /*08b0*/  IMAD R60, R60, R93, RZ ;  /* 0x0000005d3c3c7224 */ /* 0x000fc400078e02ff */
[----:B------:R0:W1:Y:S01]  /*08c0*/  F2I.FTZ.U32.TRUNC.NTZ R7, R6 ;  /* 0x0000000600077305 */ /* 0x000062000021f000 */
[----:B------:R-:W-:Y:S01]  /*08d0*/  SGXT.U32 R3, R3, 0x2 ;  /* 0x000000020303781a */ /* 0x000fe20000000000 */
[-C--:B------:R-:W-:Y:S02]  /*08e0*/  IMAD R61, R61, R93.reuse, RZ ;  /* 0x0000005d3d3d7224 */ /* 0x080fe400078e02ff */
[----:B--2---:R-:W-:Y:S01]  /*08f0*/  VIADD R4, R0, 0xffffffe ;  /* 0x0ffffffe00047836 */ /* 0x004fe20000000000 */
[----:B------:R-:W-:Y:S01]  /*0900*/  LOP3.LUT R0, R14, UR4, R3, 0xfe, !PT ;  /* 0x000000040e007c12 */ /* 0x000fe2000f8efe03 */
[----:B------:R-:W-:Y:S01]  /*0910*/  ULDC UR4, c[0x0][0x234] ;  /* 0x00008d0000047ab9 */ /* 0x000fe20000000800 */
[-C--:B------:R-:W-:Y:S01]  /*0920*/  IMAD R62, R62, R93.reuse, RZ ;  /* 0x0000005d3e3e7224 */ /* 0x080fe200078e02ff */
[----:B------:R2:W3:Y:S01]  /*0930*/  F2I.FTZ.U32.TRUNC.NTZ R5, R4 ;  /* 0x0000000400057305 */ /* 0x0004e2000021f000 */
[----:B0-----:R-:W-:Y:S01]  /*0940*/  IMAD.MOV.U32 R6, RZ, RZ, RZ ;  /* 0x000000ffff067224 */ /* 0x001fe200078e00ff */
[C---:B------:R-:W-:Y:S01]  /*0950*/  LOP3.LUT R20, R0.reuse, 0x24, RZ, 0xfc, !PT ;  /* 0x0000002400147812 */ /* 0x040fe200078efcff */
[-C--:B------:R-:W-:Y:S01]  /*0960*/  IMAD R63, R63, R93.reuse, RZ ;  /* 0x0000005d3f3f7224 */ /* 0x080fe200078e02ff */
[----:B------:R-:W-:Y:S01]  /*0970*/  LOP3.LUT R22, R0, 0x20, RZ, 0xfc, !PT ;  /* 0x0000002000167812 */ /* 0x000fe200078efcff */
[-C--:B------:R-:W-:Y:S01]  /*0980*/  IMAD R64, R64, R93.reuse, RZ ;  /* 0x0000005d40407224 */ /* 0x080fe200078e02ff */
[C---:B------:R-:W-:Y:S01]  /*0990*/  LOP3.LUT R24, R0.reuse, 0x1c, RZ, 0xfc, !PT ;  /* 0x0000001c00187812 */ /* 0x040fe200078efcff */
[--C-:B-1----:R-:W-:Y:S01]  /*09a0*/  IMAD.MOV R11, RZ, RZ, -R7.reuse ;  /* 0x000000ffff0b7224 */ /* 0x102fe200078e0a07 */
[----:B------:R-:W-:Y:S01]  /*09b0*/  LOP3.LUT R26, R0, 0x18, RZ, 0xfc, !PT ;  /* 0x00000018001a7812 */ /* 0x000fe200078efcff */
[-C--:B------:R-:W-:Y:S01]  /*09c0*/  IMAD R65, R65, R93.reuse, RZ ;  /* 0x0000005d41417224 */ /* 0x080fe200078e02ff */
[----:B------:R-:W-:Y:S01]  /*09d0*/  IABS R25, R24 ;  /* 0x0000001800197213 */ /* 0x000fe20000000000 */
[----:B------:R-:W-:Y:S01]  /*09e0*/  IMAD R11, R11, R12, RZ ;  /* 0x0000000c0b0b7224 */ /* 0x000fe200078e02ff */
[----:B------:R-:W-:Y:S01]  /*09f0*/  IABS R27, R26 ;  /* 0x0000001a001b7213 */ /* 0x000fe20000000000 */
[----:B------:R-:W-:Y:S01]  /*0a00*/  IMAD R66, R66, R93, RZ ;  /* 0x0000005d42427224 */ /* 0x000fe200078e02ff */
[C---:B------:R-:W-:Y:S01]  /*0a10*/  LOP3.LUT R28, R0.reuse, 0x10, RZ, 0xfc, !PT ;  /* 0x00000010001c7812 */ /* 0x040fe200078efcff */
[----:B------:R-:W-:Y:S01]  /*0a20*/  IMAD.HI.U32 R7, R7, R11, R6 ;  /* 0x0000000b07077227 */ /* 0x000fe200078e0006 */
[----:B------:R-:W-:-:S02]  /*0a30*/  LOP3.LUT R6, R0, 0x3c, RZ, 0xfc, !PT ;  /* 0x0000003c00067812 */ /* 0x000fc400078efcff */
[----:B------:R-:W-:Y:S01]  /*0a40*/  IABS R31, R28 ;  /* 0x0000001c001f7213 */ /* 0x000fe20000000000 */
[----:B------:R-:W-:Y:S01]  /*0a50*/  IMAD.MOV.U32 R11, RZ, RZ, R10 ;  /* 0x000000ffff0b7224 */ /* 0x000fe200078e000a */
[----:B--2---:R-:W-:Y:S01]  /*0a60*/  IABS R4, R6 ;  /* 0x0000000600047213 */ /* 0x004fe20000000000 */
[----:B---3--:R-:W-:Y:S01]  /*0a70*/  IMAD.MOV R3, RZ, RZ, -R5 ;  /* 0x000000ffff037224 */ /* 0x008fe200078e0a05 */
[----:B------:R-:W-:Y:S01]  /*0a80*/  ISETP.GE.AND P1, PT, R6, RZ, PT ;  /* 0x000000ff0600720c */ /* 0x000fe20003f26270 */
[----:B------:R-:W-:Y:S01]  /*0a90*/  IMAD.HI.U32 R7, R7, R11, RZ ;  /* 0x0000000b07077227 */ /* 0x000fe200078e00ff */
[C---:B------:R-:W-:Y:S02]  /*0aa0*/  LOP3.LUT R6, R0.reuse, 0x34, RZ, 0xfc, !PT ;  /* 0x0000003400067812 */ /* 0x040fe400078efcff */
[----:B------:R-:W-:Y:S01]  /*0ab0*/  LOP3.LUT R10, R0, 0x2c, RZ, 0xfc, !PT ;  /* 0x0000002c000a7812 */ /* 0x000fe200078efcff */
[----:B------:R-:W-:Y:S01]  /*0ac0*/  IMAD.MOV R7, RZ, RZ, -R7 ;  /* 0x000000ffff077224 */ /* 0x000fe200078e0a07 */
[----:B------:R-:W-:Y:S01]  /*0ad0*/  IABS R19, R6 ;  /* 0x0000000600137213 */ /* 0x000fe20000000000 */
[----:B------:R-:W-:Y:S01]  /*0ae0*/  IMAD R3, R3, R2, RZ ;  /* 0x0000000203037224 */ /* 0x000fe200078e02ff */
[----:B------:R-:W-:Y:S01]  /*0af0*/  ISETP.GE.AND P4, PT, R6, RZ, PT ;  /* 0x000000ff0600720c */ /* 0x000fe20003f86270 */
[----:B------:R-:W-:Y:S01]  /*0b00*/  IMAD R11, R12, R7, R11 ;  /* 0x000000070c0b7224 */ /* 0x000fe200078e020b */
[----:B------:R-:W-:Y:S01]  /*0b10*/  IABS R23, R10 ;  /* 0x0000000a00177213 */ /* 0x000fe20000000000 */
[----:B------:R-:W-:Y:S01]  /*0b20*/  IMAD.MOV.U32 R7, RZ, RZ, R4 ;  /* 0x000000ffff077224 */ /* 0x000fe200078e0004 */
[----:B------:R-:W-:Y:S01]  /*0b30*/  LOP3.LUT R32, R0, 0x8, RZ, 0xfc, !PT ;  /* 0x0000000800207812 */ /* 0x000fe200078efcff */
[----:B------:R-:W-:Y:S01]  /*0b40*/  IMAD.MOV.U32 R4, RZ, RZ, RZ ;  /* 0x000000ffff047224 */ /* 0x000fe200078e00ff */
[----:B------:R-:W-:Y:S01]  /*0b50*/  ISETP.GT.U32.AND P0, PT, R12, R11, PT ;  /* 0x0000000b0c00720c */ /* 0x000fe20003f04070 */
[----:B------:R-:W-:Y:S01]  /*0b60*/  IMAD.SHL.U32 R67, R93, 0x20, RZ ;  /* 0x000000205d437824 */ /* 0x000fe200078e00ff */
[----:B------:R-:W-:Y:S01]  /*0b70*/  LOP3.LUT R30, R0, 0xc, RZ, 0xfc, !PT ;  /* 0x0000000c001e7812 */ /* 0x000fe200078efcff */
[----:B------:R-:W-:Y:S01]  /*0b80*/  IMAD.HI.U32 R4, R5, R3, R4 ;  /* 0x0000000305047227 */ /* 0x000fe200078e0004 */
[----:B------:R-:W-:-:S02]  /*0b90*/  SHF.R.S32.HI R3, RZ, 0x1f, R92 ;  /* 0x0000001fff037819 */ /* 0x000fc4000001145c */
[----:B------:R-:W-:Y:S02]  /*0ba0*/  IABS R35, R32 ;  /* 0x0000002000237213 */ /* 0x000fe40000000000 */
[----:B------:R-:W-:Y:S01]  /*0bb0*/  LEA.HI R92, R3, R92, RZ, 0x5 ;  /* 0x0000005c035c7211 */ /* 0x000fe200078f28ff */
[----:B------:R-:W-:Y:S01]  /*0bc0*/  IMAD.HI.U32 R5, R4, R7, RZ ;  /* 0x0000000704057227 */ /* 0x000fe200078e00ff */
[----:B------:R-:W-:Y:S02]  /*0bd0*/  IABS R33, R30 ;  /* 0x0000001e00217213 */ /* 0x000fe40000000000 */
[----:B------:R-:W-:Y:S01]  /*0be0*/  IABS R39, R0 ;  /* 0x0000000000277213 */ /* 0x000fe20000000000 */
[----:B------:R-:W-:Y:S01]  /*0bf0*/  @!P0 IMAD.IADD R11, R11, 0x1, -R12 ;  /* 0x000000010b0b8824 */ /* 0x000fe200078e0a0c */
[----:B------:R-:W-:Y:S01]  /*0c00*/  ISETP.GE.AND P0, PT, R10, RZ, PT ;  /* 0x000000ff0a00720c */ /* 0x000fe20003f06270 */
[----:B------:R-:W-:Y:S01]  /*0c10*/  IMAD.MOV R5, RZ, RZ, -R5 ;  /* 0x000000ffff057224 */ /* 0x000fe200078e0a05 */
[----:B------:R-:W-:Y:S01]  /*0c20*/  SHF.R.S32.HI R92, RZ, 0x5, R92 ;  /* 0x00000005ff5c7819 */ /* 0x000fe2000001145c */
[----:B------:R-:W-:Y:S01]  /*0c30*/  IMAD.HI.U32 R6, R4, R19, RZ ;  /* 0x0000001304067227 */ /* 0x000fe200078e00ff */
[----:B------:R-:W-:-:S03]  /*0c40*/  ISETP.GT.U32.AND P5, PT, R12, R11, PT ;  /* 0x0000000b0c00720c */ /* 0x000fc60003fa4070 */
[----:B------:R-:W-:Y:S01]  /*0c50*/  IMAD R3, R2, R5, R7 ;  /* 0x0000000502037224 */ /* 0x000fe200078e0207 */
[C---:B------:R-:W-:Y:S01]  /*0c60*/  LOP3.LUT R5, R0.reuse, 0x38, RZ, 0xfc, !PT ;  /* 0x0000003800057812 */ /* 0x040fe200078efcff */
[----:B------:R-:W-:Y:S01]  /*0c70*/  IMAD.MOV R6, RZ, RZ, -R6 ;  /* 0x000000ffff067224 */ /* 0x000fe200078e0a06 */
[----:B------:R-:W-:Y:S01]  /*0c80*/  LOP3.LUT R7, R0, 0x30, RZ, 0xfc, !PT ;  /* 0x0000003000077812 */ /* 0x000fe200078efcff */
[----:B------:R-:W-:Y:S01]  /*0c90*/  IMAD.HI.U32 R10, R4, R23, RZ ;  /* 0x00000017040a7227 */ /* 0x000fe200078e00ff */
[----:B------:R-:W-:Y:S02]  /*0ca0*/  IABS R13, R5 ;  /* 0x00000005000d7213 */ /* 0x000fe40000000000 */
[----:B------:R-:W-:Y:S01]  /*0cb0*/  ISETP.GE.AND P3, PT, R5, RZ, PT ;  /* 0x000000ff0500720c */ /* 0x000fe20003f66270 */
[----:B------:R-:W-:Y:S01]  /*0cc0*/  IMAD.MOV R10, RZ, RZ, -R10 ;  /* 0x000000ffff0a7224 */ /* 0x000fe200078e0a0a */
[----:B------:R-:W-:Y:S01]  /*0cd0*/  IABS R21, R7 ;  /* 0x0000000700157213 */ /* 0x000fe20000000000 */
[----:B------:R-:W-:Y:S01]  /*0ce0*/  @!P5 IMAD.IADD R11, R11, 0x1, -R12 ;  /* 0x000000010b0bd824 */ /* 0x000fe200078e0a0c */
[----:B------:R-:W-:Y:S01]  /*0cf0*/  ISETP.NE.AND P5, PT, R8, RZ, PT ;  /* 0x000000ff0800720c */ /* 0x000fe20003fa5270 */
[----:B------:R-:W-:Y:S01]  /*0d00*/  IMAD.HI.U32 R5, R4, R13, RZ ;  /* 0x0000000d04057227 */ /* 0x000fe200078e00ff */
[----:B------:R-:W-:-:S03]  /*0d10*/  ISETP.GE.AND P2, PT, R7, RZ, PT ;  /* 0x000000ff0700720c */ /* 0x000fc60003f46270 */
[----:B------:R-:W-:Y:S02]  /*0d20*/  IMAD.MOV.U32 R12, RZ, RZ, R11 ;  /* 0x000000ffff0c7224 */ /* 0x000fe400078e000b */
[----:B------:R-:W-:Y:S02]  /*0d30*/  IMAD.MOV R5, RZ, RZ, -R5 ;  /* 0x000000ffff057224 */ /* 0x000fe400078e0a05 */
[----:B------:R-:W-:Y:S02]  /*0d40*/  @!P6 IMAD.MOV R12, RZ, RZ, -R12 ;  /* 0x000000ffff0ce224 */ /* 0x000fe400078e0a0c */
[----:B------:R-:W-:Y:S02]  /*0d50*/  IMAD R5, R2, R5, R13 ;  /* 0x0000000502057224 */ /* 0x000fe400078e020d */
[----:B------:R-:W-:Y:S01]  /*0d60*/  @!P5 LOP3.LUT R12, RZ, R8, RZ, 0x33, !PT ;  /* 0x00000008ff0cd212 */ /* 0x000fe200078e33ff */
[----:B------:R-:W-:Y:S01]  /*0d70*/  IMAD.HI.U32 R7, R4, R21, RZ ;  /* 0x0000001504077227 */ /* 0x000fe200078e00ff */
[----:B------:R-:W-:-:S02]  /*0d80*/  ISETP.GT.U32.AND P5, PT, R2, R3, PT ;  /* 0x000000030200720c */ /* 0x000fc40003fa4070 */
[C---:B------:R-:W-:Y:S01]  /*0d90*/  ISETP.GT.U32.AND P6, PT, R2.reuse, R5, PT ;  /* 0x000000050200720c */ /* 0x040fe20003fc4070 */
[----:B------:R-:W-:Y:S02]  /*0da0*/  IMAD.MOV R18, RZ, RZ, -R7 ;  /* 0x000000ffff127224 */ /* 0x000fe400078e0a07 */
[C---:B------:R-:W-:Y:S02]  /*0db0*/  IMAD R7, R2.reuse, R6, R19 ;  /* 0x0000000602077224 */ /* 0x040fe400078e0213 */
[----:B------:R-:W-:Y:S01]  /*0dc0*/  IMAD R11, R2, R18, R21 ;  /* 0x00000012020b7224 */ /* 0x000fe200078e0215 */
[----:B------:R-:W-:Y:S01]  /*0dd0*/  LOP3.LUT R18, R0, 0x28, RZ, 0xfc, !PT ;  /* 0x0000002800127812 */ /* 0x000fe200078efcff */
[----:B------:R-:W-:Y:S01]  /*0de0*/  IMAD R13, R2, R10, R23 ;  /* 0x0000000a020d7224 */ /* 0x000fe200078e0217 */
[----:B------:R-:W-:Y:S01]  /*0df0*/  IABS R21, R20 ;  /* 0x0000001400157213 */ /* 0x000fe20000000000 */
[----:B------:R-:W-:Y:S01]  /*0e00*/  IMAD R12, R12, UR4, RZ ;  /* 0x000000040c0c7c24 */ /* 0x000fe2000f8e02ff */
[----:B------:R-:W-:Y:S01]  /*0e10*/  IABS R19, R18 ;  /* 0x0000001200137213 */ /* 0x000fe20000000000 */
[--C-:B------:R-:W-:Y:S01]  /*0e20*/  @!P5 IMAD.IADD R3, R3, 0x1, -R2.reuse ;  /* 0x000000010303d824 */ /* 0x100fe200078e0a02 */
[----:B------:R-:W-:Y:S01]  /*0e30*/  IABS R23, R22 ;  /* 0x0000001600177213 */ /* 0x000fe20000000000 */
[----:B------:R-:W-:Y:S01]  /*0e40*/  @!P6 IMAD.IADD R5, R5, 0x1, -R2 ;  /* 0x000000010505e824 */ /* 0x000fe200078e0a02 */
[----:B------:R-:W-:Y:S01]  /*0e50*/  USHF.R.U32.HI UR4, URZ, 0x4, UR12 ;  /* 0x000000043f047899 */ /* 0x000fe2000801160c */
[----:B------:R-:W-:Y:S01]  /*0e60*/  IMAD.HI.U32 R6, R4, R19, RZ ;  /* 0x0000001304067227 */ /* 0x000fe200078e00ff */
[----:B------:R-:W-:-:S02]  /*0e70*/  ISETP.GT.U32.AND P5, PT, R2, R3, PT ;  /* 0x000000030200720c */ /* 0x000fc40003fa4070 */
[----:B------:R-:W-:Y:S01]  /*0e80*/  ISETP.GT.U32.AND P6, PT, R2, R5, PT ;  /* 0x000000050200720c */ /* 0x000fe20003fc4070 */
[----:B------:R-:W-:Y:S01]  /*0e90*/  IMAD.HI.U32 R8, R4, R21, RZ ;  /* 0x0000001504087227 */ /* 0x000fe200078e00ff */
[----:B------:R-:W-:-:S03]  /*0ea0*/  USGXT.U32 UR4, UR4, 0xe ;  /* 0x0000000e0404789a */ /* 0x000fc60008000000 */
[----:B------:R-:W-:-:S04]  /*0eb0*/  IMAD.HI.U32 R10, R4, R23, RZ ;  /* 0x00000017040a7227 */ /* 0x000fc800078e00ff */
[----:B------:R-:W-:Y:S02]  /*0ec0*/  IMAD.MOV R6, RZ, RZ, -R6 ;  /* 0x000000ffff067224 */ /* 0x000fe400078e0a06 */
[--C-:B------:R-:W-:Y:S01]  /*0ed0*/  @!P5 IMAD.IADD R3, R3, 0x1, -R2.reuse ;  /* 0x000000010303d824 */ /* 0x100fe200078e0a02 */
[C---:B------:R-:W-:Y:S01]  /*0ee0*/  ISETP.GT.U32.AND P5, PT, R2.reuse, R7, PT ;  /* 0x000000070200720c */ /* 0x040fe20003fa4070 */
[----:B------:R-:W-:Y:S01]  /*0ef0*/  @!P6 IMAD.IADD R5, R5, 0x1, -R2 ;  /* 0x000000010505e824 */ /* 0x000fe200078e0a02 */
[C---:B------:R-:W-:Y:S01]  /*0f00*/  ISETP.GT.U32.AND P6, PT, R2.reuse, R11, PT ;  /* 0x0000000b0200720c */ /* 0x040fe20003fc4070 */
[----:B------:R-:W-:Y:S02]  /*0f10*/  IMAD.MOV R8, RZ, RZ, -R8 ;  /* 0x000000ffff087224 */ /* 0x000fe400078e0a08 */
[----:B------:R-:W-:Y:S02]  /*0f20*/  IMAD.MOV R10, RZ, RZ, -R10 ;  /* 0x000000ffff0a7224 */ /* 0x000fe400078e0a0a */
[----:B------:R-:W-:-:S02]  /*0f30*/  IMAD R19, R2, R6, R19 ;  /* 0x0000000602137224 */ /* 0x000fc400078e0213 */
[C---:B------:R-:W-:Y:S02]  /*0f40*/  IMAD R21, R2.reuse, R8, R21 ;  /* 0x0000000802157224 */ /* 0x040fe400078e0215 */
[----:B------:R-:W-:Y:S01]  /*0f50*/  @!P1 IMAD.MOV R3, RZ, RZ, -R3 ;  /* 0x000000ffff039224 */ /* 0x000fe200078e0a03 */
[----:B------:R-:W-:Y:S01]  /*0f60*/  ISETP.GT.U32.AND P1, PT, R2, R13, PT ;  /* 0x0000000d0200720c */ /* 0x000fe20003f24070 */
[--C-:B------:R-:W-:Y:S02]  /*0f70*/  @!P5 IMAD.IADD R7, R7, 0x1, -R2.reuse ;  /* 0x000000010707d824 */ /* 0x100fe400078e0a02 */
[----:B------:R-:W-:Y:S02]  /*0f80*/  @!P6 IMAD.IADD R11, R11, 0x1, -R2 ;  /* 0x000000010b0be824 */ /* 0x000fe400078e0a02 */
[----:B------:R-:W-:Y:S01]  /*0f90*/  IMAD.HI.U32 R6, R4, R25, RZ ;  /* 0x0000001904067227 */ /* 0x000fe200078e00ff */
[C---:B------:R-:W-:Y:S02]  /*0fa0*/  ISETP.GT.U32.AND P5, PT, R2.reuse, R7, PT ;  /* 0x000000070200720c */ /* 0x040fe40003fa4070 */
[----:B------:R-:W-:Y:S01]  /*0fb0*/  ISETP.GT.U32.AND P6, PT, R2, R11, PT ;  /* 0x0000000b0200720c */ /* 0x000fe20003fc4070 */
[----:B------:R-:W-:-:S04]  /*0fc0*/  IMAD.HI.U32 R8, R4, R27, RZ ;  /* 0x0000001b04087227 */ /* 0x000fc800078e00ff */
[----:B------:R-:W-:Y:S01]  /*0fd0*/  IMAD R23, R2, R10, R23 ;  /* 0x0000000a02177224 */ /* 0x000fe200078e0217 */
[----:B------:R-:W-:Y:S01]  /*0fe0*/  LOP3.LUT R10, R0, 0x14, RZ, 0xfc, !PT ;  /* 0x00000014000a7812 */ /* 0x000fe200078efcff */
[----:B------:R-:W-:Y:S01]  /*0ff0*/  @!P3 IMAD.MOV R5, RZ, RZ, -R5 ;  /* 0x000000ffff05b224 */ /* 0x000fe200078e0a05 */
[C---:B------:R-:W-:Y:S01]  /*1000*/  ISETP.GT.U32.AND P3, PT, R2.reuse, R19, PT ;  /* 0x000000130200720c */ /* 0x040fe20003f64070 */
[----:B------:R-:W-:Y:S01]  /*1010*/  IMAD.MOV R6, RZ, RZ, -R6 ;  /* 0x000000ffff067224 */ /* 0x000fe200078e0a06 */
[----:B------:R-:W-:Y:S01]  /*1020*/  IABS R29, R10 ;  /* 0x0000000a001d7213 */ /* 0x000fe20000000000 */
[----:B------:R-:W-:Y:S01]  /*1030*/  @!P5 IMAD.IADD R7, R7, 0x1, -R2 ;  /* 0x000000010707d824 */ /* 0x000fe200078e0a02 */
[C---:B------:R-:W-:Y:S01]  /*1040*/  ISETP.GT.U32.AND P5, PT, R2.reuse, R21, PT ;  /* 0x000000150200720c */ /* 0x040fe20003fa4070 */
[----:B------:R-:W-:Y:S02]  /*1050*/  IMAD.MOV R8, RZ, RZ, -R8 ;  /* 0x000000ffff087224 */ /* 0x000fe400078e0a08 */
[----:B------:R-:W-:Y:S01]  /*1060*/  @!P6 IMAD.IADD R11, R11, 0x1, -R2 ;  /* 0x000000010b0be824 */ /* 0x000fe200078e0a02 */
[C---:B------:R-:W-:Y:S01]  /*1070*/  ISETP.GT.U32.AND P6, PT, R2.reuse, R23, PT ;  /* 0x000000170200720c */ /* 0x040fe20003fc4070 */
[----:B------:R-:W-:-:S02]  /*1080*/  IMAD R25, R2, R6, R25 ;  /* 0x0000000602197224 */ /* 0x000fc400078e0219 */
[----:B------:R-:W-:Y:S02]  /*1090*/  IMAD R27, R2, R8, R27 ;  /* 0x00000008021b7224 */ /* 0x000fe400078e021b */
[----:B------:R-:W-:-:S04]  /*10a0*/  IMAD.HI.U32 R8, R4, R31, RZ ;  /* 0x0000001f04087227 */ /* 0x000fc800078e00ff */
[----:B------:R-:W-:Y:S01]  /*10b0*/  @!P1 IMAD.IADD R13, R13, 0x1, -R2 ;  /* 0x000000010d0d9824 */ /* 0x000fe200078e0a02 */
[----:B------:R-:W-:Y:S01]  /*10c0*/  ISETP.GT.U32.AND P1, PT, R2, R25, PT ;  /* 0x000000190200720c */ /* 0x000fe20003f24070 */
[----:B------:R-:W-:-:S04]  /*10d0*/  IMAD.HI.U32 R6, R4, R29, RZ ;  /* 0x0000001d04067227 */ /* 0x000fc800078e00ff */
[----:B------:R-:W-:Y:S02]  /*10e0*/  IMAD.MOV R8, RZ, RZ, -R8 ;  /* 0x000000ffff087224 */ /* 0x000fe400078e0a08 */
[--C-:B------:R-:W-:Y:S01]  /*10f0*/  @!P3 IMAD.IADD R19, R19, 0x1, -R2.reuse ;  /* 0x000000011313b824 */ /* 0x100fe200078e0a02 */
[C---:B------:R-:W-:Y:S01]  /*1100*/  ISETP.GT.U32.AND P3, PT, R2.reuse, R27, PT ;  /* 0x0000001b0200720c */ /* 0x040fe20003f64070 */
[----:B------:R-:W-:Y:S02]  /*1110*/  @!P5 IMAD.IADD R21, R21, 0x1, -R2 ;  /* 0x000000011515d824 */ /* 0x000fe400078e0a02 */
[----:B------:R-:W-:Y:S01]  /*1120*/  IMAD.MOV R6, RZ, RZ, -R6 ;  /* 0x000000ffff067224 */ /* 0x000fe200078e0a06 */
[C---:B------:R-:W-:Y:S01]  /*1130*/  ISETP.GT.U32.AND P5, PT, R2.reuse, R19, PT ;  /* 0x000000130200720c */ /* 0x040fe20003fa4070 */
[----:B------:R-:W-:Y:S02]  /*1140*/  IMAD R31, R2, R8, R31 ;  /* 0x00000008021f7224 */ /* 0x000fe400078e021f */
[----:B------:R-:W-:-:S04]  /*1150*/  IMAD.HI.U32 R8, R4, R35, RZ ;  /* 0x0000002304087227 */ /* 0x000fc800078e00ff */
[----:B------:R-:W-:Y:S01]  /*1160*/  @!P4 IMAD.MOV R7, RZ, RZ, -R7 ;  /* 0x000000ffff07c224 */ /* 0x000fe200078e0a07 */
[C---:B------:R-:W-:Y:S01]  /*1170*/  ISETP.GT.U32.AND P4, PT, R2.reuse, R13, PT ;  /* 0x0000000d0200720c */ /* 0x040fe20003f84070 */
[----:B------:R-:W-:Y:S01]  /*1180*/  @!P6 IMAD.IADD R23, R23, 0x1, -R2 ;  /* 0x000000011717e824 */ /* 0x000fe200078e0a02 */
[C---:B------:R-:W-:Y:S01]  /*1190*/  ISETP.GT.U32.AND P6, PT, R2.reuse, R21, PT ;  /* 0x000000150200720c */ /* 0x040fe20003fc4070 */
[----:B------:R-:W-:Y:S02]  /*11a0*/  IMAD R29, R2, R6, R29 ;  /* 0x00000006021d7224 */ /* 0x000fe400078e021d */
[----:B------:R-:W-:-:S04]  /*11b0*/  IMAD.HI.U32 R6, R4, R33, RZ ;  /* 0x0000002104067227 */ /* 0x000fc800078e00ff */
[----:B------:R-:W-:Y:S02]  /*11c0*/  IMAD.MOV R8, RZ, RZ, -R8 ;  /* 0x000000ffff087224 */ /* 0x000fe400078e0a08 */
[----:B------:R-:W-:Y:S02]  /*11d0*/  IMAD.MOV R6, RZ, RZ, -R6 ;  /* 0x000000ffff067224 */ /* 0x000fe400078e0a06 */
[----:B------:R-:W-:Y:S01]  /*11e0*/  IMAD R35, R2, R8, R35 ;  /* 0x0000000802237224 */ /* 0x000fe200078e0223 */
[----:B------:R-:W-:Y:S01]  /*11f0*/  LOP3.LUT R8, R0, 0x4, RZ, 0xfc, !PT ;  /* 0x0000000400087812 */ /* 0x000fe200078efcff */
[--C-:B------:R-:W-:Y:S01]  /*1200*/  @!P1 IMAD.IADD R25, R25, 0x1, -R2.reuse ;  /* 0x0000000119199824 */ /* 0x100fe200078e0a02 */
[C---:B------:R-:W-:Y:S01]  /*1210*/  ISETP.GT.U32.AND P1, PT, R2.reuse, R23, PT ;  /* 0x000000170200720c */ /* 0x040fe20003f24070 */
[----:B------:R-:W-:Y:S01]  /*1220*/  IMAD R33, R2, R6, R33 ;  /* 0x0000000602217224 */ /* 0x000fe200078e0221 */
[----:B------:R-:W-:Y:S01]  /*1230*/  IABS R37, R8 ;  /* 0x0000000800257213 */ /* 0x000fe20000000000 */
[----:B------:R-:W-:-:S02]  /*1240*/  @!P3 IMAD.IADD R27, R27, 0x1, -R2 ;  /* 0x000000011b1bb824 */ /* 0x000fc400078e0a02 */
[----:B------:R-:W-:Y:S01]  /*1250*/  @!P2 IMAD.MOV R11, RZ, RZ, -R11 ;  /* 0x000000ffff0ba224 */ /* 0x000fe200078e0a0b */
[----:B------:R-:W-:Y:S01]  /*1260*/  ISETP.GT.U32.AND P2, PT, R2, R25, PT ;  /* 0x000000190200720c */ /* 0x000fe20003f44070 */
[----:B------:R-:W-:Y:S01]  /*1270*/  IMAD.HI.U32 R6, R4, R39, RZ ;  /* 0x0000002704067227 */ /* 0x000fe200078e00ff */
[----:B------:R-:W-:-:S03]  /*1280*/  ISETP.GT.U32.AND P3, PT, R2, R27, PT ;  /* 0x0000001b0200720c */ /* 0x000fc60003f64070 */
[--C-:B------:R-:W-:Y:S01]  /*1290*/  @!P4 IMAD.IADD R13, R13, 0x1, -R2.reuse ;  /* 0x000000010d0dc824 */ /* 0x100fe200078e0a02 */
[C---:B------:R-:W-:Y:S01]  /*12a0*/  ISETP.GT.U32.AND P4, PT, R2.reuse, R29, PT ;  /* 0x0000001d0200720c */ /* 0x040fe20003f84070 */
[--C-:B------:R-:W-:Y:S01]  /*12b0*/  @!P5 IMAD.IADD R19, R19, 0x1, -R2.reuse ;  /* 0x000000011313d824 */ /* 0x100fe200078e0a02 */
[C---:B------:R-:W-:Y:S01]  /*12c0*/  ISETP.GT.U32.AND P5, PT, R2.reuse, R31, PT ;  /* 0x0000001f0200720c */ /* 0x040fe20003fa4070 */
[----:B------:R-:W-:Y:S01]  /*12d0*/  @!P6 IMAD.IADD R21, R21, 0x1, -R2 ;  /* 0x000000011515e824 */ /* 0x000fe200078e0a02 */
[----:B------:R-:W-:Y:S01]  /*12e0*/  ISETP.GT.U32.AND P6, PT, R2, R33, PT ;  /* 0x000000210200720c */ /* 0x000fe20003fc4070 */
[----:B------:R-:W-:Y:S02]  /*12f0*/  IMAD.MOV R6, RZ, RZ, -R6 ;  /* 0x000000ffff067224 */ /* 0x000fe400078e0a06 */
[----:B------:R-:W-:-:S04]  /*1300*/  IMAD.HI.U32 R4, R4, R37, RZ ;  /* 0x0000002504047227 */ /* 0x000fc800078e00ff */
[C---:B------:R-:W-:Y:S01]  /*1310*/  IMAD R39, R2.reuse, R6, R39 ;  /* 0x0000000602277224 */ /* 0x040fe200078e0227 */
[----:B------:R-:W-:Y:S01]  /*1320*/  SHF.R.S32.HI R6, RZ, 0x6, R17 ;  /* 0x00000006ff067819 */ /* 0x000fe20000011411 */
[----:B------:R-:W-:Y:S02]  /*1330*/  IMAD.MOV R4, RZ, RZ, -R4 ;  /* 0x000000ffff047224 */ /* 0x000fe400078e0a04 */
[--C-:B------:R-:W-:Y:S01]  /*1340*/  @!P1 IMAD.IADD R23, R23, 0x1, -R2.reuse ;  /* 0x0000000117179824 */ /* 0x100fe200078e0a02 */
[C---:B------:R-:W-:Y:S01]  /*1350*/  ISETP.GT.U32.AND P1, PT, R2.reuse, R39, PT ;  /* 0x000000270200720c */ /* 0x040fe20003f24070 */
[----:B------:R-:W-:Y:S01]  /*1360*/  IMAD R37, R2, R4, R37 ;  /* 0x0000000402257224 */ /* 0x000fe200078e0225 */
[----:B------:R-:W-:Y:S01]  /*1370*/  SGXT R6, R6, 0x1 ;  /* 0x000000010606781a */ /* 0x000fe20000000200 */
[--C-:B------:R-:W-:Y:S01]  /*1380*/  @!P2 IMAD.IADD R25, R25, 0x1, -R2.reuse ;  /* 0x000000011919a824 */ /* 0x100fe200078e0a02 */
[----:B------:R-:W-:Y:S01]  /*1390*/  ISETP.GT.U32.AND P2, PT, R2, R35, PT ;  /* 0x000000230200720c */ /* 0x000fe20003f44070 */
[--C-:B------:R-:W-:Y:S01]  /*13a0*/  @!P3 IMAD.IADD R27, R27, 0x1, -R2.reuse ;  /* 0x000000011b1bb824 */ /* 0x100fe200078e0a02 */
[----:B------:R-:W-:Y:S01]  /*13b0*/  ISETP.GE.AND P3, PT, R18, RZ, PT ;  /* 0x000000ff1200720c */ /* 0x000fe20003f66270 */
[--C-:B------:R-:W-:Y:S01]  /*13c0*/  @!P4 IMAD.IADD R29, R29, 0x1, -R2.reuse ;  /* 0x000000011d1dc824 */ /* 0x100fe200078e0a02 */
[----:B------:R-:W-:Y:S01]  /*13d0*/  ISETP.GT.U32.AND P4, PT, R2, R37, PT ;  /* 0x000000250200720c */ /* 0x000fe20003f84070 */
[--C-:B------:R-:W-:Y:S01]  /*13e0*/  @!P5 IMAD.IADD R31, R31, 0x1, -R2.reuse ;  /* 0x000000011f1fd824 */ /* 0x100fe200078e0a02 */
[----:B------:R-:W-:Y:S01]  /*13f0*/  ISETP.GE.AND P5, PT, R20, RZ, PT ;  /* 0x000000ff1400720c */ /* 0x000fe20003fa6270 */
[--C-:B------:R-:W-:Y:S01]  /*1400*/  @!P6 IMAD.IADD R33, R33, 0x1, -R2.reuse ;  /* 0x000000012121e824 */ /* 0x100fe200078e0a02 */
[----:B------:R-:W-:Y:S01]  /*1410*/  ISETP.GE.AND P6, PT, R22, RZ, PT ;  /* 0x000000ff1600720c */ /* 0x000fe20003fc6270 */
[--C-:B------:R-:W-:Y:S01]  /*1420*/  @!P1 IMAD.IADD R39, R39, 0x1, -R2.reuse ;  /* 0x0000000127279824 */ /* 0x100fe200078e0a02 */
[----:B------:R-:W-:Y:S01]  /*1430*/  ISETP.GE.AND P1, PT, R24, RZ, PT ;  /* 0x000000ff1800720c */ /* 0x000fe20003f26270 */
[----:B------:R-:W-:Y:S01]  /*1440*/  @!P0 IMAD.MOV R13, RZ, RZ, -R13 ;  /* 0x000000ffff0d8224 */ /* 0x000fe200078e0a0d */
[----:B------:R-:W-:Y:S01]  /*1450*/  ISETP.GT.U32.AND P0, PT, R2, R29, PT ;  /* 0x0000001d0200720c */ /* 0x000fe20003f04070 */
[--C-:B------:R-:W-:Y:S01]  /*1460*/  @!P2 IMAD.IADD R35, R35, 0x1, -R2.reuse ;  /* 0x000000012323a824 */ /* 0x100fe200078e0a02 */
[----:B------:R-:W-:Y:S01]  /*1470*/  ISETP.GE.AND P2, PT, R26, RZ, PT ;  /* 0x000000ff1a00720c */ /* 0x000fe20003f46270 */
[----:B------:R-:W-:Y:S01]  /*1480*/  @!P3 IMAD.MOV R19, RZ, RZ, -R19 ;  /* 0x000000ffff13b224 */ /* 0x000fe200078e0a13 */
[C---:B------:R-:W-:Y:S01]  /*1490*/  ISETP.GT.U32.AND P3, PT, R2.reuse, R31, PT ;  /* 0x0000001f0200720c */ /* 0x040fe20003f64070 */
[--C-:B------:R-:W-:Y:S01]  /*14a0*/  @!P4 IMAD.IADD R37, R37, 0x1, -R2.reuse ;  /* 0x000000012525c824 */ /* 0x100fe200078e0a02 */
[C---:B------:R-:W-:Y:S01]  /*14b0*/  ISETP.GT.U32.AND P4, PT, R2.reuse, R33, PT ;  /* 0x000000210200720c */ /* 0x040fe20003f84070 */
[----:B------:R-:W-:Y:S01]  /*14c0*/  @!P5 IMAD.MOV R21, RZ, RZ, -R21 ;  /* 0x000000ffff15d224 */ /* 0x000fe200078e0a15 */
[C---:B------:R-:W-:Y:S01]  /*14d0*/  ISETP.GT.U32.AND P5, PT, R2.reuse, R39, PT ;  /* 0x000000270200720c */ /* 0x040fe20003fa4070 */
[----:B------:R-:W-:Y:S01]  /*14e0*/  @!P6 IMAD.MOV R23, RZ, RZ, -R23 ;  /* 0x000000ffff17e224 */ /* 0x000fe200078e0a17 */
[C---:B------:R-:W-:Y:S01]  /*14f0*/  ISETP.GT.U32.AND P6, PT, R2.reuse, R35, PT ;  /* 0x000000230200720c */ /* 0x040fe20003fc4070 */
[----:B------:R-:W-:Y:S01]  /*1500*/  @!P1 IMAD.MOV R25, RZ, RZ, -R25 ;  /* 0x000000ffff199224 */ /* 0x000fe200078e0a19 */
[----:B------:R-:W-:Y:S01]  /*1510*/  ISETP.GT.U32.AND P1, PT, R2, R37, PT ;  /* 0x000000250200720c */ /* 0x000fe20003f24070 */
[--C-:B------:R-:W-:Y:S01]  /*1520*/  @!P0 IMAD.IADD R29, R29, 0x1, -R2.reuse ;  /* 0x000000011d1d8824 */ /* 0x100fe200078e0a02 */
[----:B------:R-:W-:Y:S01]  /*1530*/  ISETP.GE.AND P0, PT, R10, RZ, PT ;  /* 0x000000ff0a00720c */ /* 0x000fe20003f06270 */
[----:B------:R-:W-:Y:S01]  /*1540*/  @!P2 IMAD.MOV R27, RZ, RZ, -R27 ;  /* 0x000000ffff1ba224 */ /* 0x000fe200078e0a1b */
[----:B------:R-:W-:Y:S01]  /*1550*/  ISETP.GE.AND P2, PT, R0, RZ, PT ;  /* 0x000000ff0000720c */ /* 0x000fe20003f46270 */
[--C-:B------:R-:W-:Y:S01]  /*1560*/  @!P3 IMAD.IADD R31, R31, 0x1, -R2.reuse ;  /* 0x000000011f1fb824 */ /* 0x100fe200078e0a02 */
[----:B------:R-:W-:Y:S01]  /*1570*/  ISETP.GE.AND P3, PT, R28, RZ, PT ;  /* 0x000000ff1c00720c */ /* 0x000fe20003f66270 */
[--C-:B------:R-:W-:Y:S01]  /*1580*/  @!P4 IMAD.IADD R33, R33, 0x1, -R2.reuse ;  /* 0x000000012121c824 */ /* 0x100fe200078e0a02 */
[----:B------:R-:W-:Y:S01]  /*1590*/  ISETP.GE.AND P4, PT, R30, RZ, PT ;  /* 0x000000ff1e00720c */ /* 0x000fe20003f86270 */
[--C-:B------:R-:W-:Y:S01]  /*15a0*/  @!P5 IMAD.IADD R39, R39, 0x1, -R2.reuse ;  /* 0x000000012727d824 */ /* 0x100fe200078e0a02 */
[----:B------:R-:W-:Y:S01]  /*15b0*/  ISETP.GE.AND P5, PT, R32, RZ, PT ;  /* 0x000000ff2000720c */ /* 0x000fe20003fa6270 */
[--C-:B------:R-:W-:Y:S01]  /*15c0*/  @!P6 IMAD.IADD R35, R35, 0x1, -R2.reuse ;  /* 0x000000012323e824 */ /* 0x100fe200078e0a02 */
[----:B------:R-:W-:Y:S01]  /*15d0*/  ISETP.GE.AND P6, PT, R8, RZ, PT ;  /* 0x000000ff0800720c */ /* 0x000fe20003fc6270 */
[----:B------:R-:W-:Y:S01]  /*15e0*/  @!P1 IMAD.IADD R37, R37, 0x1, -R2 ;  /* 0x0000000125259824 */ /* 0x000fe200078e0a02 */
[----:B------:R-:W-:Y:S01]  /*15f0*/  ISETP.NE.AND P1, PT, R9, RZ, PT ;  /* 0x000000ff0900720c */ /* 0x000fe20003f25270 */
[----:B------:R-:W-:Y:S01]  /*1600*/  @!P0 IMAD.MOV R29, RZ, RZ, -R29 ;  /* 0x000000ffff1d8224 */ /* 0x000fe200078e0a1d */
[----:B------:R-:W-:Y:S01]  /*1610*/  LOP3.LUT R2, RZ, R9, RZ, 0x33, !PT ;  /* 0x00000009ff027212 */ /* 0x000fe200078e33ff */
[----:B------:R-:W-:Y:S01]  /*1620*/  @!P2 IMAD.MOV R39, RZ, RZ, -R39 ;  /* 0x000000ffff27a224 */ /* 0x000fe200078e0a27 */
[----:B------:R-:W-:Y:S01]  /*1630*/  LEA R68, P0, R12, UR6, 0x1 ;  /* 0x000000060c447c11 */ /* 0x000fe2000f8008ff */
[----:B------:R-:W-:Y:S01]  /*1640*/  @!P3 IMAD.MOV R31, RZ, RZ, -R31 ;  /* 0x000000ffff1fb224 */ /* 0x000fe200078e0a1f */
[C---:B------:R-:W-:Y:S01]  /*1650*/  SEL R3, R2.reuse, R3, !P1 ;  /* 0x0000000302037207 */ /* 0x040fe20004800000 */
[----:B------:R-:W-:Y:S01]  /*1660*/  @!P4 IMAD.MOV R33, RZ, RZ, -R33 ;  /* 0x000000ffff21c224 */ /* 0x000fe200078e0a21 */
[C---:B------:R-:W-:Y:S01]  /*1670*/  SEL R19, R2.reuse, R19, !P1 ;  /* 0x0000001302137207 */ /* 0x040fe20004800000 */
[----:B------:R-:W-:Y:S01]  /*1680*/  @!P5 IMAD.MOV R35, RZ, RZ, -R35 ;  /* 0x000000ffff23d224 */ /* 0x000fe200078e0a23 */
[C---:B------:R-:W-:Y:S01]  /*1690*/  SEL R5, R2.reuse, R5, !P1 ;  /* 0x0000000502057207 */ /* 0x040fe20004800000 */
[----:B------:R-:W-:Y:S01]  /*16a0*/  @!P6 IMAD.MOV R37, RZ, RZ, -R37 ;  /* 0x000000ffff25e224 */ /* 0x000fe200078e0a25 */
[C---:B------:R-:W-:Y:S01]  /*16b0*/  SEL R7, R2.reuse, R7, !P1 ;  /* 0x0000000702077207 */ /* 0x040fe20004800000 */
[----:B------:R-:W-:Y:S01]  /*16c0*/  IMAD R3, R3, UR5, RZ ;  /* 0x0000000503037c24 */ /* 0x000fe2000f8e02ff */
[C---:B------:R-:W-:Y:S01]  /*16d0*/  SEL R11, R2.reuse, R11, !P1 ;  /* 0x0000000b020b7207 */ /* 0x040fe20004800000 */
[----:B------:R-:W-:Y:S01]  /*16e0*/  IMAD R19, R19, UR5, RZ ;  /* 0x0000000513137c24 */ /* 0x000fe2000f8e02ff */
[C---:B------:R-:W-:Y:S01]  /*16f0*/  SEL R13, R2.reuse, R13, !P1 ;  /* 0x0000000d020d7207 */ /* 0x040fe20004800000 */
[----:B------:R-:W-:Y:S01]  /*1700*/  IMAD R5, R5, UR5, RZ ;  /* 0x0000000505057c24 */ /* 0x000fe2000f8e02ff */
[C---:B------:R-:W-:Y:S01]  /*1710*/  SEL R21, R2.reuse, R21, !P1 ;  /* 0x0000001502157207 */ /* 0x040fe20004800000 */
[----:B------:R-:W-:Y:S01]  /*1720*/  IMAD.SHL.U32 R4, R17, 0x2, RZ ;  /* 0x0000000211047824 */ /* 0x000fe200078e00ff */
[C---:B------:R-:W-:Y:S01]  /*1730*/  SEL R23, R2.reuse, R23, !P1 ;  /* 0x0000001702177207 */ /* 0x040fe20004800000 */
[----:B------:R-:W-:Y:S01]  /*1740*/  IMAD R20, R13, UR5, RZ ;  /* 0x000000050d147c24 */ /* 0x000fe2000f8e02ff */
        /* <DEDUP_REMOVED lines=14> */
[----:B------:R-:W-:Y:S01]  /*1830*/  SEL R2, R2, R39, !P1 ;  /* 0x0000002702027207 */ /* 0x000fe20004800000 */
[----:B------:R-:W-:Y:S01]  /*1840*/  IMAD R31, R31, UR5, RZ ;  /* 0x000000051f1f7c24 */ /* 0x000fe2000f8e02ff */
[----:B------:R-:W-:Y:S01]  /*1850*/  LEA.HI.X.SX32 R69, R12, UR7, 0x1, P0 ;  /* 0x000000070c457c11 */ /* 0x000fe200080f0eff */
[----:B------:R-:W-:Y:S01]  /*1860*/  ULDC.64 UR6, c[0x0][0x218] ;  /* 0x0000860000067ab9 */ /* 0x000fe20000000a00 */
[----:B------:R-:W-:Y:S01]  /*1870*/  LOP3.LUT R41, R6, 0x90, RZ, 0xc0, !PT ;  /* 0x0000009006297812 */ /* 0x000fe200078ec0ff */
[----:B------:R-:W-:Y:S01]  /*1880*/  IMAD R119, R2, UR5, RZ ;  /* 0x0000000502777c24 */ /* 0x000fe2000f8e02ff */
[----:B------:R-:W-:Y:S01]  /*1890*/  LEA R12, P2, R3, UR6, 0x1 ;  /* 0x00000006030c7c11 */ /* 0x000fe2000f8408ff */
[----:B------:R-:W-:Y:S01]  /*18a0*/  IMAD R33, R33, UR5, RZ ;  /* 0x0000000521217c24 */ /* 0x000fe2000f8e02ff */
[----:B------:R-:W-:Y:S01]  /*18b0*/  LEA R2, P5, R19, UR6, 0x1 ;  /* 0x0000000613027c11 */ /* 0x000fe2000f8a08ff */
[----:B------:R-:W-:Y:S01]  /*18c0*/  IMAD R35, R35, UR5, RZ ;  /* 0x0000000523237c24 */ /* 0x000fe2000f8e02ff */
[----:B------:R-:W-:Y:S01]  /*18d0*/  LEA.HI.X.SX32 R13, R3, UR7, 0x1, P2 ;  /* 0x00000007030d7c11 */ /* 0x000fe200090f0eff */
[----:B------:R-:W-:Y:S01]  /*18e0*/  IMAD R37, R37, UR5, RZ ;  /* 0x0000000525257c24 */ /* 0x000fe2000f8e02ff */
[----:B------:R-:W-:Y:S01]  /*18f0*/  LEA.HI.X.SX32 R3, R19, UR7, 0x1, P5 ;  /* 0x0000000713037c11 */ /* 0x000fe2000a8f0eff */
[----:B------:R-:W-:Y:S01]  /*1900*/  UIADD3 UR5, UR12, 0x1000, URZ ;  /* 0x000010000c057890 */ /* 0x000fe2000fffe03f */
[----:B------:R-:W0:Y:S01]  /*1910*/  LDC R19, c[0x0][0x23c] ;  /* 0x00008f00ff137b82 */ /* 0x000e220000000800 */
[----:B------:R-:W-:-:S02]  /*1920*/  LEA R10, P1, R5, UR6, 0x1 ;  /* 0x00000006050a7c11 */ /* 0x000fc4000f8208ff */
[----:B------:R-:W-:Y:S02]  /*1930*/  CS2R R38, SRZ ;  /* 0x0000000000267805 */ /* 0x000fe4000001ff00 */
[----:B------:R-:W-:Y:S01]  /*1940*/  LOP3.LUT R0, R41, 0x7e, R4, 0x78, !PT ;  /* 0x0000007e29007812 */ /* 0x000fe200078e7804 */
[----:B------:R-:W-:Y:S01]  /*1950*/  USHF.R.U32.HI UR5, URZ, 0x4, UR5 ;  /* 0x000000043f057899 */ /* 0x000fe20008011605 */
[----:B------:R-:W-:Y:S02]  /*1960*/  LEA R8, P0, R7, UR6, 0x1 ;  /* 0x0000000607087c11 */ /* 0x000fe4000f8008ff */
[----:B------:R-:W-:Y:S02]  /*1970*/  CS2R R40, SRZ ;  /* 0x0000000000287805 */ /* 0x000fe4000001ff00 */
[----:B------:R-:W-:Y:S02]  /*1980*/  LEA R6, P4, R18, UR6, 0x1 ;  /* 0x0000000612067c11 */ /* 0x000fe4000f8808ff */
[----:B------:R-:W-:-:S02]  /*1990*/  LEA R4, P6, R20, UR6, 0x1 ;  /* 0x0000000614047c11 */ /* 0x000fc4000f8c08ff */
[----:B------:R-:W-:Y:S02]  /*19a0*/  LEA R90, P3, R21, UR6, 0x1 ;  /* 0x00000006155a7c11 */ /* 0x000fe4000f8608ff */
[----:B------:R-:W-:Y:S02]  /*19b0*/  LEA R88, P2, R23, UR6, 0x1 ;  /* 0x0000000617587c11 */ /* 0x000fe4000f8408ff */
[----:B------:R-:W-:Y:S02]  /*19c0*/  LEA.HI.X.SX32 R11, R5, UR7, 0x1, P1 ;  /* 0x00000007050b7c11 */ /* 0x000fe400088f0eff */
[----:B------:R-:W-:Y:S02]  /*19d0*/  LEA R86, P1, R25, UR6, 0x1 ;  /* 0x0000000619567c11 */ /* 0x000fe4000f8208ff */
[----:B------:R-:W-:Y:S02]  /*19e0*/  LEA.HI.X.SX32 R9, R7, UR7, 0x1, P0 ;  /* 0x0000000707097c11 */ /* 0x000fe400080f0eff */
[----:B------:R-:W-:-:S02]  /*19f0*/  LEA.HI.X.SX32 R7, R18, UR7, 0x1, P4 ;  /* 0x0000000712077c11 */ /* 0x000fc4000a0f0eff */
[----:B------:R-:W-:Y:S02]  /*1a00*/  LEA.HI.X.SX32 R5, R20, UR7, 0x1, P6 ;  /* 0x0000000714057c11 */ /* 0x000fe4000b0f0eff */
[----:B------:R-:W-:Y:S02]  /*1a10*/  LEA.HI.X.SX32 R91, R21, UR7, 0x1, P3 ;  /* 0x00000007155b7c11 */ /* 0x000fe400098f0eff */
[----:B------:R-:W-:Y:S02]  /*1a20*/  LEA.HI.X.SX32 R89, R23, UR7, 0x1, P2 ;  /* 0x0000000717597c11 */ /* 0x000fe400090f0eff */
[C---:B------:R-:W-:Y:S02]  /*1a30*/  LOP3.LUT R18, R17.reuse, 0x1f, RZ, 0xc0, !PT ;  /* 0x0000001f11127812 */ /* 0x040fe400078ec0ff */
[C---:B------:R-:W-:Y:S02]  /*1a40*/  LEA.HI R20, R17.reuse, 0x1e, RZ, 0x1a ;  /* 0x0000001e11147811 */ /* 0x040fe400078fd0ff */
[----:B------:R-:W-:Y:S01]  /*1a50*/  LEA.HI R21, R17, 0xe, RZ, 0x1a ;  /* 0x0000000e11157811 */ /* 0x000fe200078fd0ff */
[----:B0-----:R-:W-:Y:S01]  /*1a60*/  IMAD R18, R18, R19, RZ ;  /* 0x0000001312127224 */ /* 0x001fe200078e02ff */
[C---:B------:R-:W-:Y:S01]  /*1a70*/  LOP3.LUT R22, R15.reuse, 0x1c, RZ, 0xfc, !PT ;  /* 0x0000001c0f167812 */ /* 0x040fe200078efcff */
[-C--:B------:R-:W-:Y:S01]  /*1a80*/  IMAD R20, R20, R93.reuse, RZ ;  /* 0x0000005d14147224 */ /* 0x080fe200078e02ff */
[----:B------:R-:W-:Y:S01]  /*1a90*/  LOP3.LUT R23, R15, 0x1a, RZ, 0xfc, !PT ;  /* 0x0000001a0f177812 */ /* 0x000fe200078efcff */
[-C--:B------:R-:W-:Y:S01]  /*1aa0*/  IMAD R21, R21, R93.reuse, RZ ;  /* 0x0000005d15157224 */ /* 0x080fe200078e02ff */
[----:B------:R-:W-:Y:S01]  /*1ab0*/  LEA R84, P0, R27, UR6, 0x1 ;  /* 0x000000061b547c11 */ /* 0x000fe2000f8008ff */
[-C--:B------:R-:W-:Y:S01]  /*1ac0*/  IMAD R22, R22, R93.reuse, RZ ;  /* 0x0000005d16167224 */ /* 0x080fe200078e02ff */
[----:B------:R-:W-:Y:S01]  /*1ad0*/  LEA R82, P4, R29, UR6, 0x1 ;  /* 0x000000061d527c11 */ /* 0x000fe2000f8808ff */
[-C--:B------:R-:W-:Y:S01]  /*1ae0*/  IMAD R23, R23, R93.reuse, RZ ;  /* 0x0000005d17177224 */ /* 0x080fe200078e02ff */
[----:B------:R-:W-:Y:S01]  /*1af0*/  LEA R106, P6, R31, UR6, 0x1 ;  /* 0x000000061f6a7c11 */ /* 0x000fe2000f8c08ff */
[----:B------:R-:W-:Y:S01]  /*1b00*/  IMAD.SHL.U32 R19, R19, 0x20, RZ ;  /* 0x0000002013137824 */ /* 0x000fe200078e00ff */
[----:B------:R-:W-:Y:S01]  /*1b10*/  LEA R78, P5, R33, UR6, 0x1 ;  /* 0x00000006214e7c11 */ /* 0x000fe2000f8a08ff */
[----:B------:R-:W-:Y:S01]  /*1b20*/  IMAD R93, R15, R93, RZ ;  /* 0x0000005d0f5d7224 */ /* 0x000fe200078e02ff */
[----:B------:R-:W-:-:S02]  /*1b30*/  LEA R110, P3, R35, UR6, 0x1 ;  /* 0x00000006236e7c11 */ /* 0x000fc4000f8608ff */
[----:B------:R-:W-:Y:S02]  /*1b40*/  LEA R120, P2, R37, UR6, 0x1 ;  /* 0x0000000625787c11 */ /* 0x000fe4000f8408ff */
[----:B------:R-:W-:Y:S02]  /*1b50*/  LEA.HI.X.SX32 R87, R25, UR7, 0x1, P1 ;  /* 0x0000000719577c11 */ /* 0x000fe400088f0eff */
[----:B------:R-:W-:Y:S02]  /*1b60*/  CS2R R24, SRZ ;  /* 0x0000000000187805 */ /* 0x000fe4000001ff00 */
[----:B------:R-:W-:Y:S01]  /*1b70*/  LEA R118, P1, R119, UR6, 0x1 ;  /* 0x0000000677767c11 */ /* 0x000fe2000f8208ff */
[----:B------:R-:W-:Y:S01]  /*1b80*/  USGXT.U32 UR6, UR5, 0xe ;  /* 0x0000000e0506789a */ /* 0x000fe20008000000 */
[----:B------:R-:W-:Y:S02]  /*1b90*/  LEA.HI.X.SX32 R85, R27, UR7, 0x1, P0 ;  /* 0x000000071b557c11 */ /* 0x000fe400080f0eff */
[----:B------:R-:W-:-:S02]  /*1ba0*/  CS2R R26, SRZ ;  /* 0x00000000001a7805 */ /* 0x000fc4000001ff00 */
[----:B------:R-:W-:Y:S02]  /*1bb0*/  LEA.HI.X.SX32 R83, R29, UR7, 0x1, P4 ;  /* 0x000000071d537c11 */ /* 0x000fe4000a0f0eff */
[----:B------:R-:W-:Y:S02]  /*1bc0*/  CS2R R28, SRZ ;  /* 0x00000000001c7805 */ /* 0x000fe4000001ff00 */
[----:B------:R-:W-:Y:S02]  /*1bd0*/  LEA.HI.X.SX32 R108, R31, UR7, 0x1, P6 ;  /* 0x000000071f6c7c11 */ /* 0x000fe4000b0f0eff */
[----:B------:R-:W-:Y:S02]  /*1be0*/  CS2R R30, SRZ ;  /* 0x00000000001e7805 */ /* 0x000fe4000001ff00 */
[----:B------:R-:W-:Y:S02]  /*1bf0*/  LEA.HI.X.SX32 R79, R33, UR7, 0x1, P5 ;  /* 0x00000007214f7c11 */ /* 0x000fe4000a8f0eff */
[----:B------:R-:W-:-:S02]  /*1c00*/  CS2R R32, SRZ ;  /* 0x0000000000207805 */ /* 0x000fc4000001ff00 */
[----:B------:R-:W-:Y:S02]  /*1c10*/  LEA.HI.X.SX32 R123, R35, UR7, 0x1, P3 ;  /* 0x00000007237b7c11 */ /* 0x000fe400098f0eff */
[----:B------:R-:W-:Y:S02]  /*1c20*/  CS2R R34, SRZ ;  /* 0x0000000000227805 */ /* 0x000fe4000001ff00 */
[----:B------:R-:W-:Y:S02]  /*1c30*/  LEA.HI.X.SX32 R121, R37, UR7, 0x1, P2 ;  /* 0x0000000725797c11 */ /* 0x000fe400090f0eff */
[----:B------:R-:W-:Y:S02]  /*1c40*/  CS2R R36, SRZ ;  /* 0x0000000000247805 */ /* 0x000fe4000001ff00 */
[----:B------:R-:W-:Y:S01]  /*1c50*/  LEA.HI.X.SX32 R119, R119, UR7, 0x1, P1 ;  /* 0x0000000777777c11 */ /* 0x000fe200088f0eff */
[----:B------:R-:W-:Y:S01]  /*1c60*/  UMOV UR5, URZ ;  /* 0x0000003f00057c82 */ /* 0x000fe20008000000 */
[C---:B------:R-:W-:Y:S01]  /*1c70*/  LOP3.LUT R94, R0.reuse, 0x20, RZ, 0x3c, !PT ;  /* 0x00000020005e7812 */ /* 0x040fe200078e3cff */
[----:B------:R-:W-:Y:S01]  /*1c80*/  UMOV UR7, URZ ;  /* 0x0000003f00077c82 */ /* 0x000fe20008000000 */
[C---:B------:R-:W-:Y:S01]  /*1c90*/  LOP3.LUT R95, R0.reuse, 0x40, RZ, 0x3c, !PT ;  /* 0x00000040005f7812 */ /* 0x040fe200078e3cff */
[----:B------:R-:W-:Y:S01]  /*1ca0*/  UIADD3.64 UR8, UR4, UR8, URZ ;  /* 0x0000000804087297 */ /* 0x000fe2000fffe03f */
[----:B------:R-:W-:Y:S01]  /*1cb0*/  LOP3.LUT R96, R0, 0x60, RZ, 0x3c, !PT ;  /* 0x0000006000607812 */ /* 0x000fe200078e3cff */
[----:B------:R-:W-:-:S12]  /*1cc0*/  UIADD3.64 UR10, UR6, -UR10, URZ ;  /* 0x8000000a060a7297 */ /* 0x000fd8000fffe03f */
.L_x_1:
[----:B------:R-:W-:Y:S01]  /*1cd0*/  ISETP.GE.AND P0, PT, R15, UR14, PT ;  /* 0x0000000e0f007c0c */ /* 0x000fe2000bf06270 */
[----:B------:R-:W-:Y:S01]  /*1ce0*/  IMAD.WIDE R70, R93, 0x2, R68 ;  /* 0x000000025d467825 */ /* 0x000fe200078e0244 */
[C---:B------:R-:W-:Y:S02]  /*1cf0*/  LOP3.LUT R72, R15.reuse, 0x8, RZ, 0xfc, !PT ;  /* 0x000000080f487812 */ /* 0x040fe400078efcff */
[----:B------:R-:W-:Y:S02]  /*1d00*/  PRMT R114, RZ, 0x7610, R114 ;  /* 0x00007610ff727816 */ /* 0x000fe40000000072 */
[----:B------:R-:W-:Y:S02]  /*1d10*/  ISETP.GE.AND P1, PT, R72, UR14, PT ;  /* 0x0000000e48007c0c */ /* 0x000fe4000bf26270 */
[----:B------:R-:W-:-:S05]  /*1d20*/  LOP3.LUT R72, R15, 0x10, RZ, 0xfc, !PT ;  /* 0x000000100f487812 */ /* 0x000fca00078efcff */
[----:B------:R0:W2:Y:S01]  /*1d30*/  @!P0 LDG.E.U16 R114, desc[UR16][R70.64] ;  /* 0x0000001046728981 */ /* 0x0000a2000c1e1500 */
[----:B------:R-:W-:Y:S01]  /*1d40*/  PRMT R97, RZ, 0x7610, R97 ;  /* 0x00007610ff617816 */ /* 0x000fe20000000061 */
[----:B------:R-:W-:Y:S01]  /*1d50*/  IMAD.WIDE R74, R63, 0x2, R68 ;  /* 0x000000023f4a7825 */ /* 0x000fe200078e0244 */
[----:B------:R-:W-:-:S04]  /*1d60*/  ISETP.GE.AND P0, PT, R72, UR14, PT ;  /* 0x0000000e48007c0c */ /* 0x000fc8000bf06270 */
[----:B------:R1:W3:Y:S01]  /*1d70*/  @!P1 LDG.E.U16 R97, desc[UR16][R74.64] ;  /* 0x000000104a619981 */ /* 0x0002e2000c1e1500 */
[----:B------:R-:W-:Y:S01]  /*1d80*/  LOP3.LUT R76, R15, 0x18, RZ, 0xfc, !PT ;  /* 0x000000180f4c7812 */ /* 0x000fe200078efcff */
[----:B------:R-:W-:Y:S01]  /*1d90*/  IMAD.WIDE R72, R60, 0x2, R68 ;  /* 0x000000023c487825 */ /* 0x000fe200078e0244 */
[----:B------:R-:W-:Y:S02]  /*1da0*/  PRMT R99, RZ, 0x7610, R99 ;  /* 0x00007610ff637816 */ /* 0x000fe40000000063 */
[----:B------:R-:W-:-:S04]  /*1db0*/  ISETP.GE.AND P1, PT, R76, UR14, PT ;  /* 0x0000000e4c007c0c */ /* 0x000fc8000bf26270 */
[----:B------:R4:W5:Y:S01]  /*1dc0*/  @!P0 LDG.E.U16 R99, desc[UR16][R72.64] ;  /* 0x0000001048638981 */ /* 0x000962000c1e1500 */
[----:B------:R-:W-:Y:S01]  /*1dd0*/  LOP3.LUT R76, R15, 0x2, RZ, 0xfc, !PT ;  /* 0x000000020f4c7812 */ /* 0x000fe200078efcff */
[----:B0-----:R-:W-:Y:S01]  /*1de0*/  IMAD.WIDE R70, R56, 0x2, R68 ;  /* 0x0000000238467825 */ /* 0x001fe200078e0244 */
[----:B------:R-:W-:Y:S02]  /*1df0*/  PRMT R101, RZ, 0x7610, R101 ;  /* 0x00007610ff657816 */ /* 0x000fe40000000065 */
[----:B------:R-:W-:-:S04]  /*1e00*/  ISETP.GE.AND P0, PT, R76, UR14, PT ;  /* 0x0000000e4c007c0c */ /* 0x000fc8000bf06270 */
[----:B------:R0:W5:Y:S01]  /*1e10*/  @!P1 LDG.E.U16 R101, desc[UR16][R70.64] ;  /* 0x0000001046659981 */ /* 0x000162000c1e1500 */
[----:B------:R-:W-:Y:S01]  /*1e20*/  PRMT R103, RZ, 0x7610, R103 ;  /* 0x00007610ff677816 */ /* 0x000fe20000000067 */
[----:B-1----:R-:W-:Y:S01]  /*1e30*/  IMAD.WIDE R74, R66, 0x2, R68 ;  /* 0x00000002424a7825 */ /* 0x002fe200078e0244 */
[----:B------:R-:W-:-:S04]  /*1e40*/  LOP3.LUT R76, R15, 0xa, RZ, 0xfc, !PT ;  /* 0x0000000a0f4c7812 */ /* 0x000fc800078efcff */
[----:B------:R-:W-:Y:S02]  /*1e50*/  ISETP.GE.AND P1, PT, R76, UR14, PT ;  /* 0x0000000e4c007c0c */ /* 0x000fe4000bf26270 */
[----:B------:R1:W5:Y:S01]  /*1e60*/  @!P0 LDG.E.U16 R103, desc[UR16][R74.64] ;  /* 0x000000104a678981 */ /* 0x000362000c1e1500 */
[C---:B------:R-:W-:Y:S01]  /*1e70*/  LOP3.LUT R76, R15.reuse, 0x12, RZ, 0xfc, !PT ;  /* 0x000000120f4c7812 */ /* 0x040fe200078efcff */
[----:B----4-:R-:W-:Y:S01]  /*1e80*/  IMAD.WIDE R72, R62, 0x2, R68 ;  /* 0x000000023e487825 */ /* 0x010fe200078e0244 */
[----:B------:R-:W-:Y:S02]  /*1e90*/  PRMT R105, RZ, 0x7610, R105 ;  /* 0x00007610ff697816 */ /* 0x000fe40000000069 */
[----:B------:R-:W-:Y:S02]  /*1ea0*/  ISETP.GE.AND P0, PT, R76, UR14, PT ;  /* 0x0000000e4c007c0c */ /* 0x000fe4000bf06270 */
[----:B------:R-:W-:Y:S01]  /*1eb0*/  LOP3.LUT R77, R15, 0x6, RZ, 0xfc, !PT ;  /* 0x000000060f4d7812 */ /* 0x000fe200078efcff */
[----:B0-----:R-:W-:Y:S01]  /*1ec0*/  IMAD.WIDE R70, R59, 0x2, R68 ;  /* 0x000000023b467825 */ /* 0x001fe200078e0244 */
[----:B------:R-:W-:-:S02]  /*1ed0*/  PRMT R107, RZ, 0x7610, R107 ;  /* 0x00007610ff6b7816 */ /* 0x000fc4000000006b */
[----:B------:R-:W-:Y:S01]  /*1ee0*/  ISETP.GE.AND P5, PT, R77, UR14, PT ;  /* 0x0000000e4d007c0c */ /* 0x000fe2000bfa6270 */
[----:B------:R0:W4:Y:S01]  /*1ef0*/  @!P1 LDG.E.U16 R105, desc[UR16][R72.64] ;  /* 0x0000001048699981 */ /* 0x000122000c1e1500 */
[C---:B------:R-:W-:Y:S02]  /*1f00*/  LOP3.LUT R76, R15.reuse, 0x4, RZ, 0xfc, !PT ;  /* 0x000000040f4c7812 */ /* 0x040fe400078efcff */
[----:B-1----:R-:W-:Y:S02]  /*1f10*/  LOP3.LUT R74, R15, 0xc, RZ, 0xfc, !PT ;  /* 0x0000000c0f4a7812 */ /* 0x002fe400078efcff */
[----:B------:R-:W-:Y:S01]  /*1f20*/  ISETP.GE.AND P4, PT, R76, UR14, PT ;  /* 0x0000000e4c007c0c */ /* 0x000fe2000bf86270 */
[----:B------:R1:W4:Y:S01]  /*1f30*/  @!P0 LDG.E.U16 R107, desc[UR16][R70.64] ;  /* 0x00000010466b8981 */ /* 0x000322000c1e1500 */
[----:B------:R-:W-:Y:S01]  /*1f40*/  ISETP.GE.AND P0, PT, R74, UR14, PT ;  /* 0x0000000e4a007c0c */ /* 0x000fe2000bf06270 */
[----:B------:R-:W-:Y:S01]  /*1f50*/  IMAD.WIDE R76, R64, 0x2, R68 ;  /* 0x00000002404c7825 */ /* 0x000fe200078e0244 */
[----:B------:R-:W-:-:S02]  /*1f60*/  PRMT R109, RZ, 0x7610, R109 ;  /* 0x00007610ff6d7816 */ /* 0x000fc4000000006d */
[----:B0-----:R-:W-:Y:S01]  /*1f70*/  LEA.HI R72, R17, 0xe, RZ, 0x1a ;  /* 0x0000000e11487811 */ /* 0x001fe200078fd0ff */
[----:B------:R-:W-:Y:S01]  /*1f80*/  IMAD.WIDE R74, R65, 0x2, R68 ;  /* 0x00000002414a7825 */ /* 0x000fe200078e0244 */
[C---:B------:R-:W-:Y:S02]  /*1f90*/  LOP3.LUT R104, R15.reuse, 0x1a, RZ, 0xfc, !PT ;  /* 0x0000001a0f687812 */ /* 0x040fe400078efcff */
[----:B------:R-:W-:Y:S01]  /*1fa0*/  PRMT R98, RZ, 0x7610, R98 ;  /* 0x00007610ff627816 */ /* 0x000fe20000000062 */
[----:B------:R-:W4:Y:S01]  /*1fb0*/  @!P5 LDG.E.U16 R109, desc[UR16][R76.64] ;  /* 0x000000104c6dd981 */ /* 0x000f22000c1e1500 */
[----:B-1----:R-:W-:Y:S02]  /*1fc0*/  LOP3.LUT R70, R15, 0x16, RZ, 0xfc, !PT ;  /* 0x000000160f467812 */ /* 0x002fe400078efcff */
[----:B------:R-:W-:Y:S02]  /*1fd0*/  PRMT R100, RZ, 0x7610, R100 ;  /* 0x00007610ff647816 */ /* 0x000fe40000000064 */
[----:B------:R-:W-:Y:S01]  /*1fe0*/  ISETP.GE.AND P3, PT, R70, UR14, PT ;  /* 0x0000000e46007c0c */ /* 0x000fe2000bf66270 */
[----:B------:R-:W-:Y:S01]  /*1ff0*/  IMAD.WIDE R70, R61, 0x2, R68 ;  /* 0x000000023d467825 */ /* 0x000fe200078e0244 */
[----:B------:R-:W-:Y:S01]  /*2000*/  ISETP.GE.AND P1, PT, R72, UR14, PT ;  /* 0x0000000e48007c0c */ /* 0x000fe2000bf26270 */
[----:B------:R0:W4:Y:S01]  /*2010*/  @!P4 LDG.E.U16 R98, desc[UR16][R74.64] ;  /* 0x000000104a62c981 */ /* 0x000122000c1e1500 */
[----:B------:R-:W-:-:S02]  /*2020*/  ISETP.GE.AND P5, PT, R104, UR14, PT ;  /* 0x0000000e68007c0c */ /* 0x000fc4000bfa6270 */
[C---:B------:R-:W-:Y:S01]  /*2030*/  LOP3.LUT R73, R15.reuse, 0x14, RZ, 0xfc, !PT ;  /* 0x000000140f497812 */ /* 0x040fe200078efcff */
[----:B------:R1:W4:Y:S01]  /*2040*/  @!P0 LDG.E.U16 R100, desc[UR16][R70.64] ;  /* 0x0000001046648981 */ /* 0x000322000c1e1500 */
[----:B------:R-:W-:Y:S02]  /*2050*/  LOP3.LUT R112, R15, 0x1c, RZ, 0xfc, !PT ;  /* 0x0000001c0f707812 */ /* 0x000fe400078efcff */
[----:B------:R-:W-:Y:S02]  /*2060*/  LEA.HI R104, R17, 0x1e, RZ, 0x1a ;  /* 0x0000001e11687811 */ /* 0x000fe400078fd0ff */
[----:B------:R-:W-:Y:S02]  /*2070*/  ISETP.GE.AND P2, PT, R73, UR14, PT ;  /* 0x0000000e49007c0c */ /* 0x000fe4000bf46270 */
[----:B------:R-:W-:Y:S02]  /*2080*/  ISETP.GE.AND P4, PT, R112, UR14, PT ;  /* 0x0000000e70007c0c */ /* 0x000fe4000bf86270 */
[----:B------:R-:W-:Y:S01]  /*2090*/  ISETP.GE.AND P0, PT, R104, UR14, PT ;  /* 0x0000000e68007c0c */ /* 0x000fe2000bf06270 */
[----:B------:R-:W-:Y:S01]  /*20a0*/  IMAD.WIDE R72, R21, 0x2, R68 ;  /* 0x0000000215487825 */ /* 0x000fe200078e0244 */
[----:B------:R-:W-:-:S02]  /*20b0*/  PRMT R111, RZ, 0x7610, R111 ;  /* 0x00007610ff6f7816 */ /* 0x000fc4000000006f */
[----:B------:R-:W-:Y:S01]  /*20c0*/  PRMT R102, RZ, 0x7610, R102 ;  /* 0x00007610ff667816 */ /* 0x000fe20000000066 */
[----:B------:R-:W-:Y:S01]  /*20d0*/  IMAD.WIDE R80, R58, 0x2, R68 ;  /* 0x000000023a507825 */ /* 0x000fe200078e0244 */
[----:B------:R-:W-:Y:S02]  /*20e0*/  PRMT R113, RZ, 0x7610, R113 ;  /* 0x00007610ff717816 */ /* 0x000fe40000000071 */
[----:B------:R1:W4:Y:S01]  /*20f0*/  @!P1 LDG.E.U16 R111, desc[UR16][R72.64] ;  /* 0x00000010486f9981 */ /* 0x000322000c1e1500 */
[----:B------:R-:W-:Y:S01]  /*2100*/  PRMT R115, RZ, 0x7610, R115 ;  /* 0x00007610ff737816 */ /* 0x000fe20000000073 */
[----:B0-----:R-:W-:Y:S01]  /*2110*/  IMAD.WIDE R74, R57, 0x2, R68 ;  /* 0x00000002394a7825 */ /* 0x001fe200078e0244 */
[----:B------:R-:W-:Y:S01]  /*2120*/  PRMT R104, RZ, 0x7610, R104 ;  /* 0x00007610ff687816 */ /* 0x000fe20000000068 */
[----:B------:R-:W4:Y:S01]  /*2130*/  @!P2 LDG.E.U16 R102, desc[UR16][R80.64] ;  /* 0x000000105066a981 */ /* 0x000f22000c1e1500 */
[----:B------:R-:W-:Y:S01]  /*2140*/  PRMT R117, RZ, 0x7610, R117 ;  /* 0x00007610ff757816 */ /* 0x000fe20000000075 */
[----:B------:R-:W-:-:S02]  /*2150*/  IMAD.WIDE R76, R23, 0x2, R68 ;  /* 0x00000002174c7825 */ /* 0x000fc400078e0244 */
[----:B------:R-:W4:Y:S02]  /*2160*/  @!P3 LDG.E.U16 R113, desc[UR16][R74.64] ;  /* 0x000000104a71b981 */ /* 0x000f24000c1e1500 */
[--C-:B-1----:R-:W-:Y:S02]  /*2170*/  IMAD.WIDE R70, R22, 0x2, R68.reuse ;  /* 0x0000000216467825 */ /* 0x102fe400078e0244 */
[----:B------:R-:W4:Y:S02]  /*2180*/  @!P5 LDG.E.U16 R115, desc[UR16][R76.64] ;  /* 0x000000104c73d981 */ /* 0x000f24000c1e1500 */
[----:B------:R-:W-:Y:S02]  /*2190*/  IMAD.WIDE R72, R20, 0x2, R68 ;  /* 0x0000000214487825 */ /* 0x000fe400078e0244 */
[----:B------:R-:W4:Y:S04]  /*21a0*/  @!P4 LDG.E.U16 R104, desc[UR16][R70.64] ;  /* 0x000000104668c981 */ /* 0x000f28000c1e1500 */
[----:B------:R0:W4:Y:S01]  /*21b0*/  @!P0 LDG.E.U16 R117, desc[UR16][R72.64] ;  /* 0x0000001048758981 */ /* 0x000122000c1e1500 */
[----:B------:R-:W-:Y:S01]  /*21c0*/  BAR.SYNC.DEFER_BLOCKING 0x0 ;  /* 0x0000000000007b1d */ /* 0x000fe20000010000 */
[----:B------:R-:W-:-:S04]  /*21d0*/  LOP3.LUT R112, R17, 0x1f, RZ, 0xc0, !PT ;  /* 0x0000001f11707812 */ /* 0x000fc800078ec0ff */
[----:B------:R-:W-:Y:S01]  /*21e0*/  ISETP.GE.AND P1, PT, R112, UR14, PT ;  /* 0x0000000e70007c0c */ /* 0x000fe2000bf26270 */
[----:B0-----:R-:W-:Y:S02]  /*21f0*/  IMAD.MOV.U32 R72, RZ, RZ, R120 ;  /* 0x000000ffff487224 */ /* 0x001fe400078e0078 */
[--C-:B------:R-:W-:Y:S01]  /*2200*/  IMAD.MOV.U32 R73, RZ, RZ, R121.reuse ;  /* 0x000000ffff497224 */ /* 0x100fe200078e0079 */
[----:B------:R-:W-:Y:S01]  /*2210*/  PRMT R121, RZ, 0x7610, R121 ;  /* 0x00007610ff797816 */ /* 0x000fe20000000079 */
[----:B------:R-:W-:-:S08]  /*2220*/  IMAD.WIDE R74, R18, 0x2, R72 ;  /* 0x00000002124a7825 */ /* 0x000fd000078e0248 */
[----:B------:R0:W4:Y:S02]  /*2230*/  @!P1 LDG.E.U16 R121, desc[UR16][R74.64] ;  /* 0x000000104a799981 */ /* 0x000124000c1e1500 */
[----:B0-----:R-:W-:Y:S02]  /*2240*/  IMAD.MOV.U32 R74, RZ, RZ, R110 ;  /* 0x000000ffff4a7224 */ /* 0x001fe400078e006e */
[--C-:B------:R-:W-:Y:S01]  /*2250*/  IMAD.MOV.U32 R75, RZ, RZ, R123.reuse ;  /* 0x000000ffff4b7224 */ /* 0x100fe200078e007b */
[----:B------:R-:W-:Y:S01]  /*2260*/  PRMT R123, RZ, 0x7610, R123 ;  /* 0x00007610ff7b7816 */ /* 0x000fe2000000007b */
[----:B------:R-:W-:Y:S01]  /*2270*/  IMAD.WIDE R76, R18, 0x2, R74 ;  /* 0x00000002124c7825 */ /* 0x000fe200078e024a */
[----:B------:R-:W-:-:S04]  /*2280*/  PRMT R125, RZ, 0x7610, R125 ;  /* 0x00007610ff7d7816 */ /* 0x000fc8000000007d */
[----:B------:R0:W4:Y:S01]  /*2290*/  @!P1 LDG.E.U16 R123, desc[UR16][R76.64] ;  /* 0x000000104c7b9981 */ /* 0x000122000c1e1500 */
[----:B------:R-:W-:Y:S02]  /*22a0*/  IMAD.MOV.U32 R70, RZ, RZ, R118 ;  /* 0x000000ffff467224 */ /* 0x000fe400078e0076 */
[----:B------:R-:W-:Y:S02]  /*22b0*/  IMAD.MOV.U32 R71, RZ, RZ, R119 ;  /* 0x000000ffff477224 */ /* 0x000fe400078e0077 */
[----:B0-----:R-:W-:Y:S02]  /*22c0*/  IMAD.MOV.U32 R76, RZ, RZ, R78 ;  /* 0x000000ffff4c7224 */ /* 0x001fe400078e004e */
[----:B------:R-:W-:Y:S01]  /*22d0*/  IMAD.MOV.U32 R77, RZ, RZ, R79 ;  /* 0x000000ffff4d7224 */ /* 0x000fe200078e004f */
[----:B------:R-:W-:Y:S01]  /*22e0*/  PRMT R119, RZ, 0x7610, R119 ;  /* 0x00007610ff777816 */ /* 0x000fe20000000077 */
[----:B------:R-:W-:-:S04]  /*22f0*/  IMAD.WIDE R78, R18, 0x2, R76 ;  /* 0x00000002124e7825 */ /* 0x000fc800078e024c */
[C---:B------:R-:W-:Y:S01]  /*2300*/  IMAD.WIDE R80, R18.reuse, 0x2, R70 ;  /* 0x0000000212507825 */ /* 0x040fe200078e0246 */
[----:B------:R0:W4:Y:S04]  /*2310*/  @!P1 LDG.E.U16 R125, desc[UR16][R78.64] ;  /* 0x000000104e7d9981 */ /* 0x000128000c1e1500 */
[----:B------:R1:W4:Y:S01]  /*2320*/  @!P1 LDG.E.U16 R119, desc[UR16][R80.64] ;  /* 0x0000001050779981 */ /* 0x000322000c1e1500 */
[----:B0-----:R-:W-:Y:S02]  /*2330*/  IMAD.MOV.U32 R78, RZ, RZ, R106 ;  /* 0x000000ffff4e7224 */ /* 0x001fe400078e006a */
[----:B------:R-:W-:Y:S01]  /*2340*/  IMAD.MOV.U32 R79, RZ, RZ, R108 ;  /* 0x000000ffff4f7224 */ /* 0x000fe200078e006c */
[----:B------:R-:W-:Y:S01]  /*2350*/  PRMT R106, RZ, 0x7610, R106 ;  /* 0x00007610ff6a7816 */ /* 0x000fe2000000006a */
[----:B-1----:R-:W-:Y:S01]  /*2360*/  IMAD.WIDE R80, R18, 0x2, R78 ;  /* 0x0000000212507825 */ /* 0x002fe200078e024e */
[----:B------:R-:W-:-:S04]  /*2370*/  PRMT R108, RZ, 0x7610, R108 ;  /* 0x00007610ff6c7816 */ /* 0x000fc8000000006c */
[----:B------:R0:W4:Y:S02]  /*2380*/  @!P1 LDG.E.U16 R106, desc[UR16][R80.64] ;  /* 0x00000010506a9981 */ /* 0x000124000c1e1500 */
[----:B0-----:R-:W-:Y:S02]  /*2390*/  IMAD.MOV.U32 R80, RZ, RZ, R82 ;  /* 0x000000ffff507224 */ /* 0x001fe400078e0052 */
[----:B------:R-:W-:Y:S02]  /*23a0*/  IMAD.MOV.U32 R81, RZ, RZ, R83 ;  /* 0x000000ffff517224 */ /* 0x000fe400078e0053 */
[----:B------:R-:W-:Y:S01]  /*23b0*/  IMAD.WIDE R82, R18, 0x2, R80 ;  /* 0x0000000212527825 */ /* 0x000fe200078e0250 */
        /* <DEDUP_REMOVED lines=25> */
[----:B--2---:R0:W-:Y:S04]  /*2550*/  STS.U16 [R0+UR12], R114 ;  /* 0x0000007200007988 */ /* 0x0041e8000800040c */
[----:B------:R1:W2:Y:S01]  /*2560*/  @!P1 LDG.E.U16 R120, desc[UR16][R2.64] ;  /* 0x0000001002789981 */ /* 0x0002a2000c1e1500 */
[----:B0-----:R-:W-:Y:S01]  /*2570*/  PRMT R114, RZ, 0x7610, R114 ;  /* 0x00007610ff727816 */ /* 0x001fe20000000072 */
[----:B-1----:R-:W-:-:S02]  /*2580*/  IMAD.MOV.U32 R2, RZ, RZ, R4 ;  /* 0x000000ffff027224 */ /* 0x002fc400078e0004 */
[----:B------:R-:W-:Y:S02]  /*2590*/  IMAD.MOV.U32 R3, RZ, RZ, R5 ;  /* 0x000000ffff037224 */ /* 0x000fe400078e0005 */
[----:B------:R-:W-:Y:S01]  /*25a0*/  IMAD.WIDE R4, R18, 0x2, R2 ;  /* 0x0000000212047825 */ /* 0x000fe200078e0202 */
[----:B---3--:R0:W-:Y:S04]  /*25b0*/  STS.U16 [R0+UR12+0x400], R97 ;  /* 0x0004006100007988 */ /* 0x0081e8000800040c */
[----:B------:R1:W3:Y:S01]  /*25c0*/  @!P1 LDG.E.U16 R114, desc[UR16][R4.64] ;  /* 0x0000001004729981 */ /* 0x0002e2000c1e1500 */
[----:B0-----:R-:W-:Y:S01]  /*25d0*/  PRMT R97, RZ, 0x7610, R97 ;  /* 0x00007610ff617816 */ /* 0x001fe20000000061 */
[----:B-1----:R-:W-:Y:S02]  /*25e0*/  IMAD.MOV.U32 R4, RZ, RZ, R6 ;  /* 0x000000ffff047224 */ /* 0x002fe400078e0006 */
[----:B------:R-:W-:-:S02]  /*25f0*/  IMAD.MOV.U32 R5, RZ, RZ, R7 ;  /* 0x000000ffff057224 */ /* 0x000fc400078e0007 */
[C---:B------:R-:W-:Y:S01]  /*2600*/  IMAD.WIDE R6, R18.reuse, 0x2, R4 ;  /* 0x0000000212067825 */ /* 0x040fe200078e0204 */
[----:B-----5:R0:W-:Y:S04]  /*2610*/  STS.U16 [R0+UR12+0x800], R99 ;  /* 0x0008006300007988 */ /* 0x0201e8000800040c */
[----:B------:R1:W5:Y:S01]  /*2620*/  @!P1 LDG.E.U16 R97, desc[UR16][R6.64] ;  /* 0x0000001006619981 */ /* 0x000362000c1e1500 */
[----:B0-----:R-:W-:Y:S01]  /*2630*/  PRMT R99, RZ, 0x7610, R99 ;  /* 0x00007610ff637816 */ /* 0x001fe20000000063 */
[----:B-1----:R-:W-:Y:S02]  /*2640*/  IMAD.MOV.U32 R6, RZ, RZ, R8 ;  /* 0x000000ffff067224 */ /* 0x002fe400078e0008 */
[----:B------:R-:W-:Y:S02]  /*2650*/  IMAD.MOV.U32 R7, RZ, RZ, R9 ;  /* 0x000000ffff077224 */ /* 0x000fe400078e0009 */
[----:B------:R-:W-:Y:S01]  /*2660*/  IMAD.WIDE R8, R18, 0x2, R6 ;  /* 0x0000000212087825 */ /* 0x000fe200078e0206 */
[----:B------:R0:W-:Y:S04]  /*2670*/  STS.U16 [R0+UR12+0xc00], R101 ;  /* 0x000c006500007988 */ /* 0x0001e8000800040c */
[----:B------:R1:W3:Y:S01]  /*2680*/  @!P1 LDG.E.U16 R99, desc[UR16][R8.64] ;  /* 0x0000001008639981 */ /* 0x0002e2000c1e1500 */
[----:B0-----:R-:W-:Y:S01]  /*2690*/  PRMT R101, RZ, 0x7610, R101 ;  /* 0x00007610ff657816 */ /* 0x001fe20000000065 */
[----:B-1----:R-:W-:-:S02]  /*26a0*/  IMAD.MOV.U32 R8, RZ, RZ, R10 ;  /* 0x000000ffff087224 */ /* 0x002fc400078e000a */
[----:B------:R-:W-:Y:S02]  /*26b0*/  IMAD.MOV.U32 R9, RZ, RZ, R11 ;  /* 0x000000ffff097224 */ /* 0x000fe400078e000b */
[----:B------:R-:W-:Y:S01]  /*26c0*/  IMAD.WIDE R10, R18, 0x2, R8 ;  /* 0x00000002120a7825 */ /* 0x000fe200078e0208 */
[----:B------:R0:W-:Y:S04]  /*26d0*/  STS.U16 [R94+UR12+0x100], R103 ;  /* 0x000100675e007988 */ /* 0x0001e8000800040c */
[----:B------:R1:W3:Y:S01]  /*26e0*/  @!P1 LDG.E.U16 R101, desc[UR16][R10.64] ;  /* 0x000000100a659981 */ /* 0x0002e2000c1e1500 */
[----:B0-----:R-:W-:Y:S01]  /*26f0*/  PRMT R103, RZ, 0x7610, R103 ;  /* 0x00007610ff677816 */ /* 0x001fe20000000067 */
[----:B-1----:R-:W-:Y:S02]  /*2700*/  IMAD.MOV.U32 R10, RZ, RZ, R12 ;  /* 0x000000ffff0a7224 */ /* 0x002fe400078e000c */
[----:B------:R-:W-:-:S02]  /*2710*/  IMAD.MOV.U32 R11, RZ, RZ, R13 ;  /* 0x000000ffff0b7224 */ /* 0x000fc400078e000d */
[----:B------:R-:W-:-:S05]  /*2720*/  IMAD.WIDE R12, R18, 0x2, R10 ;  /* 0x00000002120c7825 */ /* 0x000fca00078e020a */
[----:B------:R-:W3:Y:S04]  /*2730*/  @!P1 LDG.E.U16 R103, desc[UR16][R12.64] ;  /* 0x000000100c679981 */ /* 0x000ee8000c1e1500 */
[----:B----4-:R-:W-:Y:S04]  /*2740*/  STS.U16 [R94+UR12+0x500], R105 ;  /* 0x000500695e007988 */ /* 0x010fe8000800040c */
[----:B------:R-:W-:Y:S04]  /*2750*/  STS.U16 [R94+UR12+0x900], R107 ;  /* 0x0009006b5e007988 */ /* 0x000fe8000800040c */
        /* <DEDUP_REMOVED lines=11> */
[----:B------:R0:W-:Y:S04]  /*2810*/  STS.U16 [R0+UR12+0x1400], R106 ;  /* 0x0014006a00007988 */ /* 0x0001e8000800040c */
[----:B------:R1:W-:Y:S04]  /*2820*/  STS.U16 [R0+UR12+0x1600], R110 ;  /* 0x0016006e00007988 */ /* 0x0003e8000800040c */
[----:B------:R-:W-:Y:S04]  /*2830*/  STS.U16 [R0+UR12+0x1800], R116 ;  /* 0x0018007400007988 */ /* 0x000fe8000800040c */
[----:B--2---:R-:W-:Y:S04]  /*2840*/  STS.U16 [R0+UR12+0x1a00], R120 ;  /* 0x001a007800007988 */ /* 0x004fe8000800040c */
[----:B-----5:R-:W-:Y:S04]  /*2850*/  STS.U16 [R0+UR12+0x1c00], R97 ;  /* 0x001c006100007988 */ /* 0x020fe8000800040c */
[----:B---3--:R-:W-:Y:S04]  /*2860*/  STS.U16 [R0+UR12+0x1e00], R101 ;  /* 0x001e006500007988 */ /* 0x008fe8000800040c */
[----:B------:R-:W-:Y:S04]  /*2870*/  STS.U16 [R94+UR12+0x1100], R121 ;  /* 0x001100795e007988 */ /* 0x000fe8000800040c */
[----:B------:R-:W-:Y:S04]  /*2880*/  STS.U16 [R94+UR12+0x1300], R125 ;  /* 0x0013007d5e007988 */ /* 0x000fe8000800040c */
[----:B------:R2:W-:Y:S04]  /*2890*/  STS.U16 [R94+UR12+0x1500], R108 ;  /* 0x0015006c5e007988 */ /* 0x0005e8000800040c */
[----:B------:R-:W-:Y:S04]  /*28a0*/  STS.U16 [R94+UR12+0x1700], R112 ;  /* 0x001700705e007988 */ /* 0x000fe8000800040c */
[----:B------:R3:W-:Y:S04]  /*28b0*/  STS.U16 [R94+UR12+0x1900], R118 ;  /* 0x001900765e007988 */ /* 0x0007e8000800040c */
[----:B------:R4:W-:Y:S04]  /*28c0*/  STS.U16 [R94+UR12+0x1b00], R114 ;  /* 0x001b00725e007988 */ /* 0x0009e8000800040c */
[----:B------:R4:W-:Y:S04]  /*28d0*/  STS.U16 [R94+UR12+0x1d00], R99 ;  /* 0x001d00635e007988 */ /* 0x0009e8000800040c */
[----:B------:R4:W-:Y:S01]  /*28e0*/  STS.U16 [R94+UR12+0x1f00], R103 ;  /* 0x001f00675e007988 */ /* 0x0009e2000800040c */
[----:B------:R5:W-:Y:S06]  /*28f0*/  MEMBAR.ALL.CTA ;  /* 0x0000000000007992 */ /* 0x000bec0000008000 */
[----:B-----5:R-:W5:Y:S02]  /*2900*/  FENCE.VIEW.ASYNC.S ;  /* 0x00000000000073c6 */ /* 0x020f640000000000 */
[----:B-----5:R-:W-:Y:S06]  /*2910*/  BAR.SYNC.DEFER_BLOCKING 0x0 ;  /* 0x0000000000007b1d */ /* 0x020fec0000010000 */
[----:B------:R-:W-:Y:S01]  /*2920*/  UMOV UR20, UR4 ;  /* 0x0000000400147c82 */ /* 0x000fe20008000000 */
[----:B------:R-:W-:Y:S01]  /*2930*/  UMOV UR21, 0x40000040 ;  /* 0x4000004000157882 */ /* 0x000fe20000000000 */
[----:B------:R-:W-:Y:S01]  /*2940*/  UMOV UR22, UR6 ;  /* 0x0000000600167c82 */ /* 0x000fe20008000000 */
[----:B------:R-:W-:Y:S01]  /*2950*/  UMOV UR23, 0x80000020 ;  /* 0x8000002000177882 */ /* 0x000fe20000000000 */
[----:B------:R-:W-:-:S06]  /*2960*/  WARPGROUP.ARRIVE ;  /* 0x00000000000079c5 */ /* 0x000fcc0000000000 */
[----:B------:R-:W-:Y:S01]  /*2970*/  HGMMA.64x64x16.F32 R24, gdesc[UR20].tnspA, R24 ;  /* 0x20e00000141879f0 */ /* 0x000fe20008700818 */
[----:B------:R-:W-:-:S05]  /*2980*/  VIADD R92, R92, 0xffffffff ;  /* 0xffffffff5c5c7836 */ /* 0x000fca0000000000 */
[----:B------:R-:W-:Y:S01]  /*2990*/  ISETP.NE.U32.AND P0, PT, R92, RZ, PT ;  /* 0x000000ff5c00720c */ /* 0x000fe20003f05070 */
[C---:B------:R-:W-:Y:S01]  /*29a0*/  IMAD.WIDE R12, R19.reuse, 0x2, R10 ;  /* 0x00000002130c7825 */ /* 0x040fe200078e020a */
[----:B------:R-:W-:Y:S03]  /*29b0*/  HGMMA.64x64x16.F32 R24, gdesc[UR8].tnspA, R24, gsb0 ;  /* 0x20e00000081879f0 */ /* 0x000fe60008000818 */
[----:B------:R-:W-:-:S04]  /*29c0*/  IMAD.WIDE R10, R19, 0x2, R8 ;  /* 0x00000002130a7825 */ /* 0x000fc800078e0208 */
[----:B------:R-:W-:-:S04]  /*29d0*/  IMAD.WIDE R8, R19, 0x2, R6 ;  /* 0x0000000213087825 */ /* 0x000fc800078e0206 */
[----:B------:R-:W-:Y:S01]  /*29e0*/  IMAD.WIDE R6, R19, 0x2, R4 ;  /* 0x0000000213067825 */ /* 0x000fe200078e0204 */
[----:B------:R-:W-:-:S03]  /*29f0*/  UIADD3 UR14, UR14, -0x20, URZ ;  /* 0xffffffe00e0e7890 */ /* 0x000fc6000fffe03f */
[----:B------:R-:W-:-:S04]  /*2a00*/  IMAD.WIDE R4, R19, 0x2, R2 ;  /* 0x0000000213047825 */ /* 0x000fc800078e0202 */
[----:B------:R-:W-:-:S04]  /*2a10*/  IMAD.WIDE R2, R19, 0x2, R90 ;  /* 0x0000000213027825 */ /* 0x000fc800078e025a */
[----:B------:R-:W-:-:S04]  /*2a20*/  IMAD.WIDE R90, R19, 0x2, R88 ;  /* 0x00000002135a7825 */ /* 0x000fc800078e0258 */
[----:B0-----:R-:W-:-:S04]  /*2a30*/  IMAD.WIDE R106, R19, 0x2, R78 ;  /* 0x00000002136a7825 */ /* 0x001fc800078e024e */
[----:B-1----:R-:W-:-:S04]  /*2a40*/  IMAD.WIDE R110, R19, 0x2, R74 ;  /* 0x00000002136e7825 */ /* 0x002fc800078e024a */
[----:B------:R-:W-:-:S04]  /*2a50*/  IMAD.WIDE R88, R19, 0x2, R86 ;  /* 0x0000000213587825 */ /* 0x000fc800078e0256 */
[----:B------:R-:W-:-:S04]  /*2a60*/  IMAD.WIDE R86, R19, 0x2, R84 ;  /* 0x0000000213567825 */ /* 0x000fc800078e0254 */
[----:B------:R-:W-:-:S04]  /*2a70*/  IMAD.WIDE R84, R19, 0x2, R82 ;  /* 0x0000000213547825 */ /* 0x000fc800078e0252 */
[----:B------:R-:W-:-:S04]  /*2a80*/  IMAD.WIDE R82, R19, 0x2, R80 ;  /* 0x0000000213527825 */ /* 0x000fc800078e0250 */
[----:B------:R-:W-:-:S04]  /*2a90*/  IMAD.WIDE R78, R19, 0x2, R76 ;  /* 0x00000002134e7825 */ /* 0x000fc800078e024c */
[----:B--2---:R-:W-:Y:S02]  /*2aa0*/  IMAD.MOV.U32 R108, RZ, RZ, R107 ;  /* 0x000000ffff6c7224 */ /* 0x004fe400078e006b */
[----:B------:R-:W-:Y:S02]  /*2ab0*/  IMAD.MOV.U32 R123, RZ, RZ, R111 ;  /* 0x000000ffff7b7224 */ /* 0x000fe400078e006f */
[----:B------:R-:W-:-:S04]  /*2ac0*/  IMAD.WIDE R120, R19, 0x2, R72 ;  /* 0x0000000213787825 */ /* 0x000fc800078e0248 */
[----:B---3--:R-:W-:-:S04]  /*2ad0*/  IMAD.WIDE R118, R19, 0x2, R70 ;  /* 0x0000000213767825 */ /* 0x008fc800078e0246 */
[----:B------:R-:W-:Y:S01]  /*2ae0*/  IMAD.WIDE R68, R67, 0x2, R68 ;  /* 0x0000000243447825 */ /* 0x000fe200078e0244 */
[----:B------:R-:W-:Y:S02]  /*2af0*/  WARPGROUP.DEPBAR.LE gsb0, 0x0 ;  /* 0x00008000000079c5 */ /* 0x000fe40000010000 */
[----:B----4-:R-:W-:Y:S05]  /*2b00*/  @P0 BRA `(.L_x_1) ;  /* 0xfffffff000700947 */ /* 0x010fea000383ffff */
[----:B------:R-:W-:Y:S02]  /*2b10*/  F2FP.F16.F32.PACK_AB R51, R55, R51 ;  /* 0x000000333733723e */ /* 0x000fe400000000ff */
[----:B------:R-:W-:Y:S02]  /*2b20*/  F2FP.F16.F32.PACK_AB R50, R54, R50 ;  /* 0x000000323632723e */ /* 0x000fe400000000ff */
[----:B------:R-:W-:Y:S02]  /*2b30*/  F2FP.F16.F32.PACK_AB R49, R53, R49 ;  /* 0x000000313531723e */ /* 0x000fe400000000ff */
[----:B------:R-:W-:Y:S02]  /*2b40*/  F2FP.F16.F32.PACK_AB R48, R52, R48 ;  /* 0x000000303430723e */ /* 0x000fe400000000ff */
[----:B------:R-:W-:Y:S02]  /*2b50*/  F2FP.F16.F32.PACK_AB R43, R47, R43 ;  /* 0x0000002b2f2b723e */ /* 0x000fe400000000ff */
[----:B------:R-:W-:-:S02]  /*2b60*/  F2FP.F16.F32.PACK_AB R42, R46, R42 ;  /* 0x0000002a2e2a723e */ /* 0x000fc400000000ff */
        /* <DEDUP_REMOVED lines=9> */
[----:B------:R-:W-:-:S07]  /*2c00*/  F2FP.F16.F32.PACK_AB R24, R28, R24 ;  /* 0x000000181c18723e */ /* 0x000fce00000000ff */
.L_x_0:
[----:B------:R-:W-:Y:S01]  /*2c10*/  BAR.SYNC.DEFER_BLOCKING 0x0 ;  /* 0x0000000000007b1d */ /* 0x000fe20000010000 */
[C---:B------:R-:W-:Y:S01]  /*2c20*/  IMAD.SHL.U32 R2, R17.reuse, 0x100, RZ ;  /* 0x0000010011027824 */ /* 0x040fe200078e00ff */
[----:B------:R-:W-:Y:S01]  /*2c30*/  USHF.L.U32 UR13, UR13, 0x6, URZ ;  /* 0x000000060d0d7899 */ /* 0x000fe2000800063f */
[C---:B------:R-:W-:Y:S02]  /*2c40*/  IMAD.SHL.U32 R0, R17.reuse, 0x10, RZ ;  /* 0x0000001011007824 */ /* 0x040fe400078e00ff */
[C---:B------:R-:W-:Y:S01]  /*2c50*/  IMAD.SHL.U32 R3, R17.reuse, 0x8, RZ ;  /* 0x0000000811037824 */ /* 0x040fe200078e00ff */
[----:B------:R-:W-:Y:S01]  /*2c60*/  LOP3.LUT R5, R2, 0x800, RZ, 0xc0, !PT ;  /* 0x0000080002057812 */ /* 0x000fe200078ec0ff */
[----:B------:R-:W-:Y:S01]  /*2c70*/  IMAD.SHL.U32 R17, R17, 0x20, RZ ;  /* 0x0000002011117824 */ /* 0x000fe200078e00ff */
[----:B------:R-:W-:Y:S01]  /*2c80*/  LOP3.LUT R2, R0, 0x70, RZ, 0xc0, !PT ;  /* 0x0000007000027812 */ /* 0x000fe200078ec0ff */
[----:B------:R-:W-:Y:S01]  /*2c90*/  ULOP3.LUT UR13, UR13, 0x40, URZ, 0xc0, !UPT ;  /* 0x000000400d0d7892 */ /* 0x000fe2000f8ec03f */
[----:B------:R-:W-:Y:S01]  /*2ca0*/  LOP3.LUT R3, R3, 0x380, RZ, 0xc0, !PT ;  /* 0x0000038003037812 */ /* 0x000fe200078ec0ff */
[----:B------:R-:W-:Y:S01]  /*2cb0*/  ULDC.64 UR6, c[0x0][0x228] ;  /* 0x00008a0000067ab9 */ /* 0x000fe20000000a00 */
[----:B------:R-:W-:Y:S01]  /*2cc0*/  IADD3 R2, R2, UR12, R5 ;  /* 0x0000000c02027c10 */ /* 0x000fe2000fffe005 */
[----:B------:R-:W-:Y:S01]  /*2cd0*/  ULDC UR4, c[0x0][0x244] ;  /* 0x0000910000047ab9 */ /* 0x000fe20000000800 */
[----:B------:R-:W-:-:S02]  /*2ce0*/  LOP3.LUT R12, R0, 0x3f0, RZ, 0xc0, !PT ;  /* 0x000003f0000c7812 */ /* 0x000fc400078ec0ff */
[----:B------:R-:W-:Y:S01]  /*2cf0*/  LOP3.LUT R17, R17, 0x800, RZ, 0xc0, !PT ;  /* 0x0000080011117812 */ /* 0x000fe200078ec0ff */
[----:B------:R-:W-:Y:S01]  /*2d00*/  IMAD.IADD R28, R3, 0x1, R2 ;  /* 0x00000001031c7824 */ /* 0x000fe200078e0202 */
[----:B------:R-:W0:Y:S01]  /*2d10*/  LDC R0, c[0x0][0x248] ;  /* 0x00009200ff007b82 */ /* 0x000e220000000800 */
[----:B------:R-:W-:Y:S02]  /*2d20*/  LOP3.LUT R15, R14, UR13, R15, 0xfe, !PT ;  /* 0x0000000d0e0f7c12 */ /* 0x000fe4000f8efe0f */
[----:B------:R-:W-:Y:S02]  /*2d30*/  IADD3 R12, R12, UR12, R17 ;  /* 0x0000000c0c0c7c10 */ /* 0x000fe4000fffe011 */
[C---:B------:R-:W-:Y:S01]  /*2d40*/  ISETP.GE.AND P0, PT, R16.reuse, UR6, PT ;  /* 0x0000000610007c0c */ /* 0x040fe2000bf06270 */
[----:B------:R1:W-:Y:S01]  /*2d50*/  STSM.16.M88.4 [R28], R24 ;  /* 0x000000181c007844 */ /* 0x0003e20000000200 */
[----:B------:R-:W-:Y:S01]  /*2d60*/  LOP3.LUT R2, R15, 0x2, RZ, 0xfc, !PT ;  /* 0x000000020f027812 */ /* 0x000fe200078efcff */
[----:B------:R-:W-:Y:S01]  /*2d70*/  IMAD R16, R16, UR4, RZ ;  /* 0x0000000410107c24 */ /* 0x000fe2000f8e02ff */
[----:B------:R-:W-:Y:S01]  /*2d80*/  ULDC.64 UR4, c[0x0][0x220] ;  /* 0x0000880000047ab9 */ /* 0x000fe20000000a00 */
[----:B------:R-:W-:Y:S01]  /*2d90*/  BAR.SYNC.DEFER_BLOCKING 0x0 ;  /* 0x0000000000007b1d */ /* 0x000fe20000010000 */
[----:B------:R-:W-:-:S02]  /*2da0*/  ISETP.LT.AND P4, PT, R2, UR7, !P0 ;  /* 0x0000000702007c0c */ /* 0x000fc4000c781270 */
[C---:B------:R-:W-:Y:S02]  /*2db0*/  LOP3.LUT R2, R15.reuse, 0x8, RZ, 0xfc, !PT ;  /* 0x000000080f027812 */ /* 0x040fe400078efcff */
[----:B------:R-:W-:Y:S02]  /*2dc0*/  LOP3.LUT R3, R15, 0x6, RZ, 0xfc, !PT ;  /* 0x000000060f037812 */ /* 0x000fe400078efcff */
[----:B------:R-:W-:Y:S02]  /*2dd0*/  ISETP.LT.AND P1, PT, R2, UR7, !P0 ;  /* 0x0000000702007c0c */ /* 0x000fe4000c721270 */
[C---:B------:R-:W-:Y:S02]  /*2de0*/  LEA R2, P5, R16.reuse, UR4, 0x1 ;  /* 0x0000000410027c11 */ /* 0x040fe4000f8a08ff */
[----:B------:R-:W-:Y:S02]  /*2df0*/  ISETP.LT.AND P2, PT, R3, UR7, !P0 ;  /* 0x0000000703007c0c */ /* 0x000fe4000c741270 */
[C---:B------:R-:W-:Y:S01]  /*2e00*/  LOP3.LUT R4, R15.reuse, 0x4, RZ, 0xfc, !PT ;  /* 0x000000040f047812 */ /* 0x040fe200078efcff */
[----:B0-----:R-:W-:Y:S01]  /*2e10*/  IMAD R5, R15, R0, RZ ;  /* 0x000000000f057224 */ /* 0x001fe200078e02ff */
[----:B------:R-:W-:-:S02]  /*2e20*/  LEA.HI.X.SX32 R3, R16, UR5, 0x1, P5 ;  /* 0x0000000510037c11 */ /* 0x000fc4000a8f0eff */
[----:B------:R-:W-:Y:S01]  /*2e30*/  ISETP.LT.AND P3, PT, R4, UR7, !P0 ;  /* 0x0000000704007c0c */ /* 0x000fe2000c761270 */
[C---:B------:R-:W-:Y:S01]  /*2e40*/  IMAD R19, R0.reuse, 0x2, R5 ;  /* 0x0000000200137824 */ /* 0x040fe200078e0205 */
[-C--:B------:R-:W-:Y:S02]  /*2e50*/  LEA R16, P6, R5, R2.reuse, 0x1 ;  /* 0x0000000205107211 */ /* 0x080fe400078c08ff */
[----:B------:R-:W-:Y:S01]  /*2e60*/  ISETP.LT.AND P5, PT, R15, UR7, !P0 ;  /* 0x000000070f007c0c */ /* 0x000fe2000c7a1270 */
[C---:B-1----:R-:W-:Y:S01]  /*2e70*/  IMAD R25, R0.reuse, 0x2, R19 ;  /* 0x0000000200197824 */ /* 0x042fe200078e0213 */
[----:B------:R-:W-:Y:S01]  /*2e80*/  LEA.HI.X.SX32 R17, R5, R3, 0x1, P6 ;  /* 0x0000000305117211 */ /* 0x000fe200030f0eff */
[----:B------:R-:W0:Y:S01]  /*2e90*/  LDS.128 R20, [R12] ;  /* 0x000000000c147984 */ /* 0x000e220000000c00 */
[----:B------:R-:W-:Y:S01]  /*2ea0*/  BAR.SYNC.DEFER_BLOCKING 0x0 ;  /* 0x0000000000007b1d */ /* 0x000fe20000010000 */
[----:B------:R-:W-:Y:S01]  /*2eb0*/  LEA R18, P6, R19, R2, 0x1 ;  /* 0x0000000213127211 */ /* 0x000fe200078c08ff */
[----:B------:R-:W-:Y:S01]  /*2ec0*/  IMAD R27, R0, 0x2, R25 ;  /* 0x00000002001b7824 */ /* 0x000fe200078e0219 */
[----:B------:R-:W-:-:S02]  /*2ed0*/  LOP3.LUT R13, R15, 0xa, RZ, 0xfc, !PT ;  /* 0x0000000a0f0d7812 */ /* 0x000fc400078efcff */
[----:B------:R-:W-:Y:S02]  /*2ee0*/  LEA.HI.X.SX32 R19, R19, R3, 0x1, P6 ;  /* 0x0000000313137211 */ /* 0x000fe400030f0eff */
[----:B------:R-:W-:-:S04]  /*2ef0*/  LEA R24, P6, R25, R2, 0x1 ;  /* 0x0000000219187211 */ /* 0x000fc800078c08ff */
[----:B------:R-:W-:Y:S02]  /*2f00*/  LEA.HI.X.SX32 R25, R25, R3, 0x1, P6 ;  /* 0x0000000319197211 */ /* 0x000fe400030f0eff */
[----:B------:R-:W-:Y:S01]  /*2f10*/  LEA R26, P6, R27, R2, 0x1 ;  /* 0x000000021b1a7211 */ /* 0x000fe200078c08ff */
[----:B------:R-:W-:Y:S01]  /*2f20*/  STSM.16.M88.4 [R28], R32 ;  /* 0x000000201c007844 */ /* 0x000fe20000000200 */
[----:B------:R-:W-:Y:S01]  /*2f30*/  BAR.SYNC.DEFER_BLOCKING 0x0 ;  /* 0x0000000000007b1d */ /* 0x000fe20000010000 */
[----:B0-----:R-:W-:-:S05]  /*2f40*/  PRMT R14, R20, 0x7632, R14 ;  /* 0x00007632140e7816 */ /* 0x001fca000000000e */
[----:B------:R-:W0:Y:S02]  /*2f50*/  LDS.128 R8, [R12] ;  /* 0x000000000c087984 */ /* 0x000e240000000c00 */
[----:B------:R-:W-:Y:S06]  /*2f60*/  BAR.SYNC.DEFER_BLOCKING 0x0 ;  /* 0x0000000000007b1d */ /* 0x000fec0000010000 */
[----:B------:R-:W-:Y:S02]  /*2f70*/  STSM.16.M88.4 [R28], R40 ;  /* 0x000000281c007844 */ /* 0x000fe40000000200 */
[----:B------:R-:W-:Y:S06]  /*2f80*/  BAR.SYNC.DEFER_BLOCKING 0x0 ;  /* 0x0000000000007b1d */ /* 0x000fec0000010000 */
[----:B------:R-:W1:Y:S02]  /*2f90*/  LDS.128 R4, [R12] ;  /* 0x000000000c047984 */ /* 0x000e640000000c00 */
[----:B------:R-:W-:Y:S06]  /*2fa0*/  BAR.SYNC.DEFER_BLOCKING 0x0 ;  /* 0x0000000000007b1d */ /* 0x000fec0000010000 */
[----:B------:R-:W-:Y:S02]  /*2fb0*/  STSM.16.M88.4 [R28], R48 ;  /* 0x000000301c007844 */ /* 0x000fe40000000200 */
[----:B------:R-:W-:Y:S06]  /*2fc0*/  BAR.SYNC.DEFER_BLOCKING 0x0 ;  /* 0x0000000000007b1d */ /* 0x000fec0000010000 */
[----:B------:R2:W-:Y:S01]  /*2fd0*/  @P5 STG.E.U16 desc[UR16][R16.64], R20 ;  /* 0x0000001410005986 */ /* 0x0005e2000c101510 */
[----:B------:R-:W-:-:S02]  /*2fe0*/  ISETP.LT.AND P5, PT, R13, UR7, !P0 ;  /* 0x000000070d007c0c */ /* 0x000fc4000c7a1270 */
[----:B------:R-:W-:Y:S01]  /*2ff0*/  LOP3.LUT R13, R15, 0xc, RZ, 0xfc, !PT ;  /* 0x0000000c0f0d7812 */ /* 0x000fe200078efcff */
[----:B------:R3:W-:Y:S03]  /*3000*/  @P4 STG.E.U16 desc[UR16][R18.64], R21 ;  /* 0x0000001512004986 */ /* 0x0007e6000c101510 */
[----:B------:R-:W-:Y:S01]  /*3010*/  ISETP.LT.AND P4, PT, R13, UR7, !P0 ;  /* 0x000000070d007c0c */ /* 0x000fe2000c781270 */
[----:B------:R4:W-:Y:S01]  /*3020*/  @P3 STG.E.U16 desc[UR16][R24.64], R22 ;  /* 0x0000001618003986 */ /* 0x0009e2000c101510 */
[----:B------:R-:W-:Y:S01]  /*3030*/  LOP3.LUT R13, R15, 0xe, RZ, 0xfc, !PT ;  /* 0x0000000e0f0d7812 */ /* 0x000fe200078efcff */
[C---:B--2---:R-:W-:Y:S01]  /*3040*/  IMAD R17, R0.reuse, 0x2, R27 ;  /* 0x0000000200117824 */ /* 0x044fe200078e021b */
[----:B------:R-:W-:Y:S02]  /*3050*/  LEA.HI.X.SX32 R27, R27, R3, 0x1, P6 ;  /* 0x000000031b1b7211 */ /* 0x000fe400030f0eff */
[----:B------:R-:W-:Y:S01]  /*3060*/  ISETP.LT.AND P3, PT, R13, UR7, !P0 ;  /* 0x000000070d007c0c */ /* 0x000fe2000c761270 */
[----:B------:R-:W-:Y:S01]  /*3070*/  IMAD R29, R0, 0x2, R17 ;  /* 0x00000002001d7824 */ /* 0x000fe200078e0211 */
[----:B------:R-:W-:Y:S01]  /*3080*/  LEA R16, P6, R17, R2, 0x1 ;  /* 0x0000000211107211 */ /* 0x000fe200078c08ff */
[----:B------:R-:W-:Y:S01]  /*3090*/  @P2 STG.E.U16 desc[UR16][R26.64], R23 ;  /* 0x000000171a002986 */ /* 0x000fe2000c101510 */
[----:B------:R-:W-:-:S02]  /*30a0*/  LOP3.LUT R13, R15, 0x10, RZ, 0xfc, !PT ;  /* 0x000000100f0d7812 */ /* 0x000fc400078efcff */
[-C--:B------:R-:W-:Y:S02]  /*30b0*/  LEA.HI.X.SX32 R17, R17, R3.reuse, 0x1, P6 ;  /* 0x0000000311117211 */ /* 0x080fe400030f0eff */
[-C--:B---3--:R-:W-:Y:S02]  /*30c0*/  LEA R18, P6, R29, R2.reuse, 0x1 ;  /* 0x000000021d127211 */ /* 0x088fe400078c08ff */
[----:B------:R-:W-:Y:S01]  /*30d0*/  PRMT R21, R21, 0x7632, R21 ;  /* 0x0000763215157816 */ /* 0x000fe20000000015 */
[----:B------:R2:W-:Y:S01]  /*30e0*/  @P1 STG.E.U16 desc[UR16][R16.64], R14 ;  /* 0x0000000e10001986 */ /* 0x0005e2000c101510 */
[----:B------:R-:W-:Y:S01]  /*30f0*/  LEA.HI.X.SX32 R19, R29, R3, 0x1, P6 ;  /* 0x000000031d137211 */ /* 0x000fe200030f0eff */
[C---:B------:R-:W-:Y:S01]  /*3100*/  IMAD R29, R0.reuse, 0x2, R29 ;  /* 0x00000002001d7824 */ /* 0x040fe200078e021d */
[----:B------:R-:W-:Y:S02]  /*3110*/  ISETP.LT.AND P2, PT, R13, UR7, !P0 ;  /* 0x000000070d007c0c */ /* 0x000fe4000c741270 */
[----:B------:R-:W-:Y:S01]  /*3120*/  LOP3.LUT R13, R15, 0x12, RZ, 0xfc, !PT ;  /* 0x000000120f0d7812 */ /* 0x000fe200078efcff */
[----:B----4-:R-:W-:Y:S01]  /*3130*/  IMAD R25, R0, 0x2, R29 ;  /* 0x0000000200197824 */ /* 0x010fe200078e021d */
[----:B------:R-:W-:Y:S01]  /*3140*/  LEA R20, P6, R29, R2, 0x1 ;  /* 0x000000021d147211 */ /* 0x000fe200078c08ff */
[----:B------:R3:W-:Y:S01]  /*3150*/  @P5 STG.E.U16 desc[UR16][R18.64], R21 ;  /* 0x0000001512005986 */ /* 0x0007e2000c101510 */
[----:B------:R-:W-:-:S02]  /*3160*/  ISETP.LT.AND P1, PT, R13, UR7, !P0 ;  /* 0x000000070d007c0c */ /* 0x000fc4000c721270 */
[----:B------:R-:W-:Y:S02]  /*3170*/  LOP3.LUT R13, R15, 0x14, RZ, 0xfc, !PT ;  /* 0x000000140f0d7812 */ /* 0x000fe400078efcff */
[----:B--2---:R-:W-:Y:S01]  /*3180*/  PRMT R14, R23, 0x7632, R14 ;  /* 0x00007632170e7816 */ /* 0x004fe2000000000e */
[----:B------:R-:W-:Y:S01]  /*3190*/  IMAD R23, R0, 0x2, R25 ;  /* 0x0000000200177824 */ /* 0x000fe200078e0219 */
[----:B------:R-:W-:Y:S02]  /*31a0*/  ISETP.LT.AND P5, PT, R13, UR7, !P0 ;  /* 0x000000070d007c0c */ /* 0x000fe4000c7a1270 */
[----:B------:R-:W-:Y:S02]  /*31b0*/  LOP3.LUT R13, R15, 0x16, RZ, 0xfc, !PT ;  /* 0x000000160f0d7812 */ /* 0x000fe400078efcff */
[----:B---3--:R-:W-:Y:S02]  /*31c0*/  LEA.HI.X.SX32 R21, R29, R3, 0x1, P6 ;  /* 0x000000031d157211 */ /* 0x008fe400030f0eff */
[----:B------:R-:W-:-:S02]  /*31d0*/  LEA R16, P6, R25, R2, 0x1 ;  /* 0x0000000219107211 */ /* 0x000fc400078c08ff */
[----:B------:R-:W-:Y:S02]  /*31e0*/  PRMT R19, R22, 0x7632, R19 ;  /* 0x0000763216137816 */ /* 0x000fe40000000013 */
[----:B------:R-:W-:Y:S01]  /*31f0*/  LEA.HI.X.SX32 R17, R25, R3, 0x1, P6 ;  /* 0x0000000319117211 */ /* 0x000fe200030f0eff */
[C---:B------:R-:W-:Y:S01]  /*3200*/  IMAD R25, R0.reuse, 0x2, R23 ;  /* 0x0000000200197824 */ /* 0x040fe200078e0217 */
[----:B------:R-:W-:Y:S01]  /*3210*/  LEA R18, P6, R23, R2, 0x1 ;  /* 0x0000000217127211 */ /* 0x000fe200078c08ff */
[----:B------:R2:W-:Y:S01]  /*3220*/  @P4 STG.E.U16 desc[UR16][R20.64], R19 ;  /* 0x0000001314004986 */ /* 0x0005e2000c101510 */
[----:B------:R-:W-:Y:S01]  /*3230*/  ISETP.LT.AND P4, PT, R13, UR7, !P0 ;  /* 0x000000070d007c0c */ /* 0x000fe2000c781270 */
[----:B------:R-:W-:Y:S01]  /*3240*/  IMAD R27, R0, 0x2, R25 ;  /* 0x00000002001b7824 */ /* 0x000fe200078e0219 */
[----:B------:R-:W-:Y:S01]  /*3250*/  LOP3.LUT R13, R15, 0x18, RZ, 0xfc, !PT ;  /* 0x000000180f0d7812 */ /* 0x000fe200078efcff */
[----:B------:R0:W-:Y:S03]  /*3260*/  @P3 STG.E.U16 desc[UR16][R16.64], R14 ;  /* 0x0000000e10003986 */ /* 0x0001e6000c101510 */
[----:B------:R-:W-:-:S02]  /*3270*/  ISETP.LT.AND P3, PT, R13, UR7, !P0 ;  /* 0x000000070d007c0c */ /* 0x000fc4000c761270 */
[----:B------:R-:W-:Y:S02]  /*3280*/  LOP3.LUT R13, R15, 0x1a, RZ, 0xfc, !PT ;  /* 0x0000001a0f0d7812 */ /* 0x000fe400078efcff */
[-C--:B--2---:R-:W-:Y:S02]  /*3290*/  LEA.HI.X.SX32 R19, R23, R3.reuse, 0x1, P6 ;  /* 0x0000000317137211 */ /* 0x084fe400030f0eff */
[CC--:B------:R-:W-:Y:S02]  /*32a0*/  LEA R22, P6, R25.reuse, R2.reuse, 0x1 ;  /* 0x0000000219167211 */ /* 0x0c0fe400078c08ff */
[----:B0-----:R-:W-:Y:S01]  /*32b0*/  PRMT R14, R8, 0x7632, R14 ;  /* 0x00007632080e7816 */ /* 0x001fe2000000000e */
[----:B------:R-:W-:Y:S01]  /*32c0*/  @P2 STG.E.U16 desc[UR16][R18.64], R8 ;  /* 0x0000000812002986 */ /* 0x000fe2000c101510 */
[----:B------:R-:W-:Y:S01]  /*32d0*/  LEA.HI.X.SX32 R23, R25, R3, 0x1, P6 ;  /* 0x0000000319177211 */ /* 0x000fe200030f0eff */
[----:B------:R-:W-:Y:S01]  /*32e0*/  IMAD R25, R0, 0x2, R27 ;  /* 0x0000000200197824 */ /* 0x000fe200078e021b */
[----:B------:R-:W-:-:S02]  /*32f0*/  LEA R20, P6, R27, R2, 0x1 ;  /* 0x000000021b147211 */ /* 0x000fc400078c08ff */
[----:B------:R-:W-:Y:S01]  /*3300*/  ISETP.LT.AND P2, PT, R13, UR7, !P0 ;  /* 0x000000070d007c0c */ /* 0x000fe2000c741270 */
[----:B------:R0:W-:Y:S01]  /*3310*/  @P1 STG.E.U16 desc[UR16][R22.64], R9 ;  /* 0x0000000916001986 */ /* 0x0001e2000c101510 */
[-C--:B------:R-:W-:Y:S02]  /*3320*/  LEA.HI.X.SX32 R21, R27, R3.reuse, 0x1, P6 ;  /* 0x000000031b157211 */ /* 0x080fe400030f0eff */
[----:B------:R-:W-:Y:S02]  /*3330*/  LEA R16, P6, R25, R2, 0x1 ;  /* 0x0000000219107211 */ /* 0x000fe400078c08ff */
[----:B------:R-:W-:Y:S01]  /*3340*/  LOP3.LUT R13, R15, 0x1c, RZ, 0xfc, !PT ;  /* 0x0000001c0f0d7812 */ /* 0x000fe200078efcff */
[----:B------:R2:W-:Y:S01]  /*3350*/  @P5 STG.E.U16 desc[UR16][R20.64], R10 ;  /* 0x0000000a14005986 */ /* 0x0005e2000c101510 */
[----:B------:R-:W-:Y:S01]  /*3360*/  LEA.HI.X.SX32 R17, R25, R3, 0x1, P6 ;  /* 0x0000000319117211 */ /* 0x000fe200030f0eff */
[----:B------:R-:W-:Y:S01]  /*3370*/  IMAD R25, R0, 0x2, R25 ;  /* 0x0000000200197824 */ /* 0x000fe200078e0219 */
[----:B------:R-:W-:-:S02]  /*3380*/  ISETP.LT.AND P1, PT, R13, UR7, !P0 ;  /* 0x000000070d007c0c */ /* 0x000fc4000c721270 */
[----:B------:R-:W-:Y:S01]  /*3390*/  LOP3.LUT R13, R15, 0x1e, RZ, 0xfc, !PT ;  /* 0x0000001e0f0d7812 */ /* 0x000fe200078efcff */
[C---:B0-----:R-:W-:Y:S01]  /*33a0*/  IMAD R23, R0.reuse, 0x2, R25 ;  /* 0x0000000200177824 */ /* 0x041fe200078e0219 */
[----:B------:R-:W-:Y:S01]  /*33b0*/  LEA R18, P6, R25, R2, 0x1 ;  /* 0x0000000219127211 */ /* 0x000fe200078c08ff */
[----:B------:R0:W-:Y:S01]  /*33c0*/  @P4 STG.E.U16 desc[UR16][R16.64], R11 ;  /* 0x0000000b10004986 */ /* 0x0001e2000c101510 */
[----:B------:R-:W-:Y:S02]  /*33d0*/  ISETP.LT.AND P5, PT, R13, UR7, !P0 ;  /* 0x000000070d007c0c */ /* 0x000fe4000c7a1270 */
[----:B------:R-:W-:Y:S01]  /*33e0*/  LOP3.LUT R13, R15, 0x20, RZ, 0xfc, !PT ;  /* 0x000000200f0d7812 */ /* 0x000fe200078efcff */
[----:B--2---:R-:W-:Y:S01]  /*33f0*/  IMAD R21, R0, 0x2, R23 ;  /* 0x0000000200157824 */ /* 0x004fe200078e0217 */
[----:B------:R-:W-:Y:S02]  /*3400*/  LEA.HI.X.SX32 R19, R25, R3, 0x1, P6 ;  /* 0x0000000319137211 */ /* 0x000fe400030f0eff */
[----:B------:R-:W-:-:S02]  /*3410*/  ISETP.LT.AND P4, PT, R13, UR7, !P0 ;  /* 0x000000070d007c0c */ /* 0x000fc4000c781270 */
[-C--:B------:R-:W-:Y:S01]  /*3420*/  LEA R8, P6, R23, R2.reuse, 0x1 ;  /* 0x0000000217087211 */ /* 0x080fe200078c08ff */
[----:B------:R2:W-:Y:S01]  /*3430*/  @P3 STG.E.U16 desc[UR16][R18.64], R14 ;  /* 0x0000000e12003986 */ /* 0x0005e2000c101510 */
[----:B------:R-:W-:Y:S02]  /*3440*/  LOP3.LUT R13, R15, 0x22, RZ, 0xfc, !PT ;  /* 0x000000220f0d7812 */ /* 0x000fe400078efcff */
[----:B0-----:R-:W-:Y:S02]  /*3450*/  PRMT R17, R9, 0x7632, R17 ;  /* 0x0000763209117816 */ /* 0x001fe40000000011 */
[----:B------:R-:W-:Y:S01]  /*3460*/  LEA.HI.X.SX32 R9, R23, R3, 0x1, P6 ;  /* 0x0000000317097211 */ /* 0x000fe200030f0eff */
[----:B------:R-:W-:Y:S01]  /*3470*/  IMAD R23, R0, 0x2, R21 ;  /* 0x0000000200177824 */ /* 0x000fe200078e0215 */
[----:B------:R-:W-:Y:S02]  /*3480*/  ISETP.LT.AND P3, PT, R13, UR7, !P0 ;  /* 0x000000070d007c0c */ /* 0x000fe4000c761270 */
[----:B------:R-:W-:Y:S01]  /*3490*/  LEA R16, P6, R21, R2, 0x1 ;  /* 0x0000000215107211 */ /* 0x000fe200078c08ff */
[----:B------:R0:W-:Y:S01]  /*34a0*/  @P2 STG.E.U16 desc[UR16][R8.64], R17 ;  /* 0x0000001108002986 */ /* 0x0001e2000c101510 */
[----:B------:R-:W-:-:S02]  /*34b0*/  LOP3.LUT R13, R15, 0x24, RZ, 0xfc, !PT ;  /* 0x000000240f0d7812 */ /* 0x000fc400078efcff */
[----:B--2---:R-:W-:Y:S02]  /*34c0*/  PRMT R14, R11, 0x7632, R14 ;  /* 0x000076320b0e7816 */ /* 0x004fe4000000000e */
[----:B------:R-:W-:Y:S01]  /*34d0*/  ISETP.LT.AND P2, PT, R13, UR7, !P0 ;  /* 0x000000070d007c0c */ /* 0x000fe2000c741270 */
[----:B------:R-:W-:Y:S01]  /*34e0*/  IMAD R13, R0, 0x2, R23 ;  /* 0x00000002000d7824 */ /* 0x000fe200078e0217 */
[----:B-1----:R-:W-:-:S03]  /*34f0*/  PRMT R22, R5, 0x7632, R22 ;  /* 0x0000763205167816 */ /* 0x002fc60000000016 */
[----:B------:R-:W-:Y:S01]  /*3500*/  IMAD R11, R0, 0x2, R13 ;  /* 0x00000002000b7824 */ /* 0x000fe200078e020d */
[-C--:B0-----:R-:W-:Y:S02]  /*3510*/  LEA.HI.X.SX32 R17, R21, R3.reuse, 0x1, P6 ;  /* 0x0000000315117211 */ /* 0x081fe400030f0eff */
[----:B------:R-:W-:Y:S02]  /*3520*/  PRMT R9, R10, 0x7632, R9 ;  /* 0x000076320a097816 */ /* 0x000fe40000000009 */
[----:B------:R-:W-:Y:S02]  /*3530*/  LEA R20, P6, R23, R2, 0x1 ;  /* 0x0000000217147211 */ /* 0x000fe400078c08ff */
[----:B------:R-:W-:Y:S01]  /*3540*/  LOP3.LUT R10, R15, 0x26, RZ, 0xfc, !PT ;  /* 0x000000260f0a7812 */ /* 0x000fe200078efcff */
[----:B------:R0:W-:Y:S01]  /*3550*/  @P1 STG.E.U16 desc[UR16][R16.64], R9 ;  /* 0x0000000910001986 */ /* 0x0001e2000c101510 */
[----:B------:R-:W-:Y:S02]  /*3560*/  LEA.HI.X.SX32 R21, R23, R3, 0x1, P6 ;  /* 0x0000000317157211 */ /* 0x000fe400030f0eff */
[----:B------:R-:W-:-:S02]  /*3570*/  ISETP.LT.AND P1, PT, R10, UR7, !P0 ;  /* 0x000000070a007c0c */ /* 0x000fc4000c721270 */
[-C--:B------:R-:W-:Y:S01]  /*3580*/  LEA R8, P6, R13, R2.reuse, 0x1 ;  /* 0x000000020d087211 */ /* 0x080fe200078c08ff */
[----:B------:R-:W-:Y:S01]  /*3590*/  @P5 STG.E.U16 desc[UR16][R20.64], R14 ;  /* 0x0000000e14005986 */ /* 0x000fe2000c101510 */
[----:B------:R-:W-:Y:S02]  /*35a0*/  LOP3.LUT R10, R15, 0x28, RZ, 0xfc, !PT ;  /* 0x000000280f0a7812 */ /* 0x000fe400078efcff */
[----:B0-----:R-:W-:Y:S01]  /*35b0*/  LEA.HI.X.SX32 R9, R13, R3, 0x1, P6 ;  /* 0x000000030d097211 */ /* 0x001fe200030f0eff */
[----:B------:R-:W-:Y:S01]  /*35c0*/  IMAD R17, R0, 0x2, R11 ;  /* 0x0000000200117824 */ /* 0x000fe200078e020b */
[----:B------:R-:W-:Y:S02]  /*35d0*/  ISETP.LT.AND P6, PT, R10, UR7, !P0 ;  /* 0x000000070a007c0c */ /* 0x000fe4000c7c1270 */
[-C--:B------:R-:W-:Y:S01]  /*35e0*/  LEA R10, P5, R11, R2.reuse, 0x1 ;  /* 0x000000020b0a7211 */ /* 0x080fe200078a08ff */
[----:B------:R0:W-:Y:S01]  /*35f0*/  @P4 STG.E.U16 desc[UR16][R8.64], R4 ;  /* 0x0000000408004986 */ /* 0x0001e2000c101510 */
[----:B------:R-:W-:Y:S01]  /*3600*/  IMAD R23, R0, 0x2, R17 ;  /* 0x0000000200177824 */ /* 0x000fe200078e0211 */
[----:B------:R-:W-:-:S02]  /*3610*/  LEA R16, P4, R17, R2, 0x1 ;  /* 0x0000000211107211 */ /* 0x000fc400078808ff */
[-C--:B------:R-:W-:Y:S02]  /*3620*/  LEA.HI.X.SX32 R11, R11, R3.reuse, 0x1, P5 ;  /* 0x000000030b0b7211 */ /* 0x080fe400028f0eff */
[----:B------:R-:W-:Y:S02]  /*3630*/  LEA.HI.X.SX32 R17, R17, R3, 0x1, P4 ;  /* 0x0000000311117211 */ /* 0x000fe400020f0eff */
[----:B------:R-:W-:Y:S01]  /*3640*/  LOP3.LUT R13, R15, 0x2a, RZ, 0xfc, !PT ;  /* 0x0000002a0f0d7812 */ /* 0x000fe200078efcff */
[----:B------:R-:W-:Y:S01]  /*3650*/  @P3 STG.E.U16 desc[UR16][R10.64], R5 ;  /* 0x000000050a003986 */ /* 0x000fe2000c101510 */
[----:B------:R-:W-:Y:S02]  /*3660*/  LEA R18, P3, R23, R2, 0x1 ;  /* 0x0000000217127211 */ /* 0x000fe400078608ff */
[C---:B0-----:R-:W-:Y:S01]  /*3670*/  LOP3.LUT R9, R15.reuse, 0x2e, RZ, 0xfc, !PT ;  /* 0x0000002e0f097812 */ /* 0x041fe200078efcff */
[----:B------:R0:W-:Y:S01]  /*3680*/  @P2 STG.E.U16 desc[UR16][R16.64], R6 ;  /* 0x0000000610002986 */ /* 0x0001e2000c101510 */
[----:B------:R-:W-:-:S02]  /*3690*/  LOP3.LUT R8, R15, 0x30, RZ, 0xfc, !PT ;  /* 0x000000300f087812 */ /* 0x000fc400078efcff */
[----:B------:R-:W-:Y:S01]  /*36a0*/  LEA.HI.X.SX32 R19, R23, R3, 0x1, P3 ;  /* 0x0000000317137211 */ /* 0x000fe200018f0eff */
[----:B------:R-:W-:Y:S01]  /*36b0*/  IMAD R23, R0, 0x2, R23 ;  /* 0x0000000200177824 */ /* 0x000fe200078e0217 */
[----:B------:R-:W-:Y:S02]  /*36c0*/  ISETP.LT.AND P3, PT, R9, UR7, !P0 ;  /* 0x0000000709007c0c */ /* 0x000fe4000c761270 */
[----:B------:R-:W-:Y:S01]  /*36d0*/  ISETP.LT.AND P2, PT, R8, UR7, !P0 ;  /* 0x0000000708007c0c */ /* 0x000fe2000c741270 */
[----:B------:R-:W-:Y:S01]  /*36e0*/  @P1 STG.E.U16 desc[UR16][R18.64], R7 ;  /* 0x0000000712001986 */ /* 0x000fe2000c101510 */
[----:B------:R-:W-:Y:S01]  /*36f0*/  ISETP.LT.AND P5, PT, R13, UR7, !P0 ;  /* 0x000000070d007c0c */ /* 0x000fe2000c7a1270 */
[C---:B------:R-:W-:Y:S01]  /*3700*/  IMAD R25, R0.reuse, 0x2, R23 ;  /* 0x0000000200197824 */ /* 0x040fe200078e0217 */
[----:B------:R-:W-:Y:S01]  /*3710*/  LEA R20, P1, R23, R2, 0x1 ;  /* 0x0000000217147211 */ /* 0x000fe200078208ff */
[----:B------:R1:W2:Y:S01]  /*3720*/  LDS.128 R8, [R12] ;  /* 0x000000000c087984 */ /* 0x0002a20000000c00 */
[----:B------:R-:W-:Y:S01]  /*3730*/  LOP3.LUT R13, R15, 0x2c, RZ, 0xfc, !PT ;  /* 0x0000002c0f0d7812 */ /* 0x000fe200078efcff */
[----:B0-----:R-:W-:Y:S01]  /*3740*/  IMAD R17, R0, 0x2, R25 ;  /* 0x0000000200117824 */ /* 0x001fe200078e0219 */
[----:B------:R-:W-:-:S02]  /*3750*/  PRMT R14, R4, 0x7632, R14 ;  /* 0x00007632040e7816 */ /* 0x000fc4000000000e */
[-C--:B------:R-:W-:Y:S02]  /*3760*/  LEA.HI.X.SX32 R21, R23, R3.reuse, 0x1, P1 ;  /* 0x0000000317157211 */ /* 0x080fe400008f0eff */
[----:B------:R-:W-:Y:S02]  /*3770*/  ISETP.LT.AND P4, PT, R13, UR7, !P0 ;  /* 0x000000070d007c0c */ /* 0x000fe4000c781270 */
[-C--:B------:R-:W-:Y:S01]  /*3780*/  LEA R4, P1, R25, R2.reuse, 0x1 ;  /* 0x0000000219047211 */ /* 0x080fe200078208ff */
[----:B------:R-:W-:Y:S01]  /*3790*/  @P6 STG.E.U16 desc[UR16][R20.64], R14 ;  /* 0x0000000e14006986 */ /* 0x000fe2000c101510 */
[----:B------:R-:W-:Y:S02]  /*37a0*/  LOP3.LUT R13, R15, 0x32, RZ, 0xfc, !PT ;  /* 0x000000320f0d7812 */ /* 0x000fe400078efcff */
[-C--:B------:R-:W-:Y:S02]  /*37b0*/  LEA.HI.X.SX32 R5, R25, R3.reuse, 0x1, P1 ;  /* 0x0000000319057211 */ /* 0x080fe400008f0eff */
[----:B------:R-:W-:Y:S01]  /*37c0*/  ISETP.LT.AND P1, PT, R13, UR7, !P0 ;  /* 0x000000070d007c0c */ /* 0x000fe2000c721270 */
[C---:B------:R-:W-:Y:S01]  /*37d0*/  IMAD R13, R0.reuse, 0x2, R17 ;  /* 0x00000002000d7824 */ /* 0x040fe200078e0211 */
[----:B------:R-:W-:Y:S01]  /*37e0*/  LEA R16, P6, R17, R2, 0x1 ;  /* 0x0000000211107211 */ /* 0x000fe200078c08ff */
[----:B------:R0:W-:Y:S01]  /*37f0*/  @P5 STG.E.U16 desc[UR16][R4.64], R22 ;  /* 0x0000001604005986 */ /* 0x0001e2000c101510 */
[----:B-1----:R-:W-:Y:S01]  /*3800*/  LOP3.LUT R12, R15, 0x34, RZ, 0xfc, !PT ;  /* 0x000000340f0c7812 */ /* 0x002fe200078efcff */
[----:B------:R-:W-:Y:S01]  /*3810*/  IMAD R19, R0, 0x2, R13 ;  /* 0x0000000200137824 */ /* 0x000fe200078e020d */
[----:B------:R-:W-:-:S02]  /*3820*/  LEA.HI.X.SX32 R17, R17, R3, 0x1, P6 ;  /* 0x0000000311117211 */ /* 0x000fc400030f0eff */
[----:B------:R-:W-:Y:S02]  /*3830*/  ISETP.LT.AND P5, PT, R12, UR7, !P0 ;  /* 0x000000070c007c0c */ /* 0x000fe4000c7a1270 */
[----:B------:R-:W-:Y:S02]  /*3840*/  LEA R12, P6, R13, R2, 0x1 ;  /* 0x000000020d0c7211 */ /* 0x000fe400078c08ff */
[----:B------:R-:W-:Y:S01]  /*3850*/  PRMT R18, R7, 0x7632, R18 ;  /* 0x0000763207127816 */ /* 0x000fe20000000012 */
[----:B------:R-:W-:Y:S01]  /*3860*/  IMAD R7, R0, 0x2, R19 ;  /* 0x0000000200077824 */ /* 0x000fe200078e0213 */
[----:B------:R-:W-:Y:S02]  /*3870*/  LEA.HI.X.SX32 R13, R13, R3, 0x1, P6 ;  /* 0x000000030d0d7211 */ /* 0x000fe400030f0eff */
[----:B0-----:R-:W-:Y:S02]  /*3880*/  PRMT R5, R6, 0x7632, R5 ;  /* 0x0000763206057816 */ /* 0x001fe40000000005 */
[----:B------:R-:W-:-:S02]  /*3890*/  LOP3.LUT R6, R15, 0x36, RZ, 0xfc, !PT ;  /* 0x000000360f067812 */ /* 0x000fc400078efcff */
[----:B------:R-:W-:Y:S01]  /*38a0*/  LEA R4, P6, R19, R2, 0x1 ;  /* 0x0000000213047211 */ /* 0x000fe200078c08ff */
[----:B------:R0:W-:Y:S01]  /*38b0*/  @P4 STG.E.U16 desc[UR16][R16.64], R5 ;  /* 0x0000000510004986 */ /* 0x0001e2000c101510 */
[----:B------:R-:W-:Y:S02]  /*38c0*/  ISETP.LT.AND P4, PT, R6, UR7, !P0 ;  /* 0x0000000706007c0c */ /* 0x000fe4000c781270 */
[C---:B------:R-:W-:Y:S01]  /*38d0*/  LOP3.LUT R6, R15.reuse, 0x38, RZ, 0xfc, !PT ;  /* 0x000000380f067812 */ /* 0x040fe200078efcff */
[----:B------:R1:W-:Y:S01]  /*38e0*/  @P3 STG.E.U16 desc[UR16][R12.64], R18 ;  /* 0x000000120c003986 */ /* 0x0003e2000c101510 */
[----:B------:R-:W-:Y:S02]  /*38f0*/  LOP3.LUT R14, R15, 0x3a, RZ, 0xfc, !PT ;  /* 0x0000003a0f0e7812 */ /* 0x000fe400078efcff */
[----:B------:R-:W-:Y:S01]  /*3900*/  ISETP.LT.AND P3, PT, R6, UR7, !P0 ;  /* 0x0000000706007c0c */ /* 0x000fe2000c761270 */
[----:B0-----:R-:W-:Y:S01]  /*3910*/  IMAD R17, R0, 0x2, R7 ;  /* 0x0000000200117824 */ /* 0x001fe200078e0207 */
[----:B------:R-:W-:-:S02]  /*3920*/  LEA.HI.X.SX32 R5, R19, R3, 0x1, P6 ;  /* 0x0000000313057211 */ /* 0x000fc400030f0eff */
[CC--:B------:R-:W-:Y:S01]  /*3930*/  LEA R6, P6, R7.reuse, R2.reuse, 0x1 ;  /* 0x0000000207067211 */ /* 0x0c0fe200078c08ff */
[C---:B------:R-:W-:Y:S02]  /*3940*/  IMAD R19, R0.reuse, 0x2, R17 ;  /* 0x0000000200137824 */ /* 0x040fe400078e0211 */
[----:B--2---:R-:W-:Y:S01]  /*3950*/  @P2 STG.E.U16 desc[UR16][R4.64], R8 ;  /* 0x0000000804002986 */ /* 0x004fe2000c101510 */
[----:B------:R-:W-:Y:S01]  /*3960*/  LEA.HI.X.SX32 R7, R7, R3, 0x1, P6 ;  /* 0x0000000307077211 */ /* 0x000fe200030f0eff */
[----:B------:R-:W-:Y:S01]  /*3970*/  IMAD R21, R0, 0x2, R19 ;  /* 0x0000000200157824 */ /* 0x000fe200078e0213 */
[-C--:B------:R-:W-:Y:S02]  /*3980*/  LEA R16, P6, R17, R2.reuse, 0x1 ;  /* 0x0000000211107211 */ /* 0x080fe400078c08ff */
[----:B------:R-:W-:Y:S01]  /*3990*/  ISETP.LT.AND P2, PT, R14, UR7, !P0 ;  /* 0x000000070e007c0c */ /* 0x000fe2000c741270 */
[----:B------:R-:W-:Y:S01]  /*39a0*/  IMAD R23, R0, 0x2, R21 ;  /* 0x0000000200177824 */ /* 0x000fe200078e0215 */
[----:B------:R0:W-:Y:S01]  /*39b0*/  @P1 STG.E.U16 desc[UR16][R6.64], R9 ;  /* 0x0000000906001986 */ /* 0x0001e2000c101510 */
[----:B-1----:R-:W-:-:S02]  /*39c0*/  LEA R12, P1, R19, R2, 0x1 ;  /* 0x00000002130c7211 */ /* 0x002fc400078208ff */
[C---:B------:R-:W-:Y:S01]  /*39d0*/  IMAD R25, R0.reuse, 0x2, R23 ;  /* 0x0000000200197824 */ /* 0x040fe200078e0217 */
[-C--:B------:R-:W-:Y:S02]  /*39e0*/  LEA.HI.X.SX32 R17, R17, R3.reuse, 0x1, P6 ;  /* 0x0000000311117211 */ /* 0x080fe400030f0eff */
[-C--:B------:R-:W-:Y:S01]  /*39f0*/  LEA R18, P6, R21, R2.reuse, 0x1 ;  /* 0x0000000215127211 */ /* 0x080fe200078c08ff */
[----:B------:R-:W-:Y:S01]  /*3a00*/  IMAD R0, R0, 0x2, R25 ;  /* 0x0000000200007824 */ /* 0x000fe200078e0219 */
[-C--:B------:R-:W-:Y:S01]  /*3a10*/  LEA.HI.X.SX32 R13, R19, R3.reuse, 0x1, P1 ;  /* 0x00000003130d7211 */ /* 0x080fe200008f0eff */
[----:B------:R1:W-:Y:S01]  /*3a20*/  @P5 STG.E.U16 desc[UR16][R16.64], R10 ;  /* 0x0000000a10005986 */ /* 0x0003e2000c101510 */
[----:B------:R-:W-:Y:S02]  /*3a30*/  LOP3.LUT R14, R15, 0x3c, RZ, 0xfc, !PT ;  /* 0x0000003c0f0e7812 */ /* 0x000fe400078efcff */
[----:B0-----:R-:W-:Y:S01]  /*3a40*/  LEA R6, P1, R25, R2, 0x1 ;  /* 0x0000000219067211 */ /* 0x001fe200078208ff */
[----:B------:R1:W-:Y:S01]  /*3a50*/  @P4 STG.E.U16 desc[UR16][R12.64], R11 ;  /* 0x0000000b0c004986 */ /* 0x0003e2000c101510 */
[----:B------:R-:W-:-:S02]  /*3a60*/  LEA.HI.X.SX32 R19, R21, R3, 0x1, P6 ;  /* 0x0000000315137211 */ /* 0x000fc400030f0eff */
[----:B------:R-:W-:Y:S02]  /*3a70*/  LEA R4, P6, R23, R2, 0x1 ;  /* 0x0000000217047211 */ /* 0x000fe400078c08ff */
[----:B------:R-:W-:Y:S02]  /*3a80*/  LOP3.LUT R15, R15, 0x3e, RZ, 0xfc, !PT ;  /* 0x0000003e0f0f7812 */ /* 0x000fe400078efcff */
[-C--:B------:R-:W-:Y:S02]  /*3a90*/  LEA.HI.X.SX32 R7, R25, R3.reuse, 0x1, P1 ;  /* 0x0000000319077211 */ /* 0x080fe400008f0eff */
[----:B------:R-:W-:Y:S02]  /*3aa0*/  ISETP.LT.AND P1, PT, R14, UR7, !P0 ;  /* 0x000000070e007c0c */ /* 0x000fe4000c721270 */
[----:B------:R-:W-:Y:S02]  /*3ab0*/  LEA.HI.X.SX32 R5, R23, R3, 0x1, P6 ;  /* 0x0000000317057211 */ /* 0x000fe400030f0eff */
[----:B------:R-:W-:-:S02]  /*3ac0*/  ISETP.LT.AND P0, PT, R15, UR7, !P0 ;  /* 0x000000070f007c0c */ /* 0x000fc4000c701270 */
[----:B------:R-:W-:Y:S02]  /*3ad0*/  LEA R2, P6, R0, R2, 0x1 ;  /* 0x0000000200027211 */ /* 0x000fe400078c08ff */
[----:B------:R-:W-:Y:S02]  /*3ae0*/  PRMT R9, R8, 0x7632, R9 ;  /* 0x0000763208097816 */ /* 0x000fe40000000009 */
[----:B------:R-:W-:Y:S02]  /*3af0*/  LEA.HI.X.SX32 R3, R0, R3, 0x1, P6 ;  /* 0x0000000300037211 */ /* 0x000fe400030f0eff */
[----:B------:R-:W-:Y:S01]  /*3b00*/  PRMT R0, R9, 0x7632, R0 ;  /* 0x0000763209007816 */ /* 0x000fe20000000000 */
[----:B------:R1:W-:Y:S01]  /*3b10*/  @P3 STG.E.U16 desc[UR16][R18.64], R9 ;  /* 0x0000000912003986 */ /* 0x0003e2000c101510 */
[----:B------:R-:W-:-:S03]  /*3b20*/  PRMT R8, R10, 0x7632, R8 ;  /* 0x000076320a087816 */ /* 0x000fc60000000008 */
[----:B------:R1:W-:Y:S04]  /*3b30*/  @P2 STG.E.U16 desc[UR16][R4.64], R0 ;  /* 0x0000000004002986 */ /* 0x0003e8000c101510 */
[----:B------:R1:W-:Y:S01]  /*3b40*/  @P1 STG.E.U16 desc[UR16][R6.64], R8 ;  /* 0x0000000806001986 */ /* 0x0003e2000c101510 */
[----:B------:R-:W-:Y:S05]  /*3b50*/  @!P0 EXIT ;  /* 0x000000000000894d */ /* 0x000fea0003800000 */
[----:B-1----:R-:W-:-:S05]  /*3b60*/  PRMT R11, R11, 0x7632, R11 ;  /* 0x000076320b0b7816 */ /* 0x002fca000000000b */
[----:B------:R-:W-:Y:S01]  /*3b70*/  STG.E.U16 desc[UR16][R2.64], R11 ;  /* 0x0000000b02007986 */ /* 0x000fe2000c101510 */
[----:B------:R-:W-:Y:S05]  /*3b80*/  EXIT ;  /* 0x000000000000794d */ /* 0x000fea0003800000 */
.L_x_2:
[----:B------:R-:W-:-:S00]  /*3b90*/  BRA `(.L_x_2) ;  /* 0xfffffffc00fc7947 */ /* 0x000fc0000383ffff */
[----:B------:R-:W-:-:S00]  /*3ba0*/  NOP ;  /* 0x0000000000007918 */ /* 0x000fc00000000000 */
        /* <DEDUP_REMOVED lines=13> */
.L_x_3:


//--------------------- .nv.shared.matmul_kernel  --------------------------
	.section	.nv.shared.matmul_kernel,"aw",@nobits
	.sectionflags	@""
	.align	16
	.zero		1024


//--------------------- .nv.shared.reserved.0     --------------------------
	.section	.nv.shared.reserved.0,"aw",@nobits
	.weak		__nv_reservedSMEM_offset_0_alias
	.size		__nv_reservedSMEM_offset_0_alias, 0, 0
	.other		__nv_reservedSMEM_offset_0_alias,@"STO_CUDA_RESERVED_SHARED STV_DEFAULT"
__nv_reservedSMEM_offset_0_alias:
	.zero		0


//--------------------- .nv.constant0.matmul_kernel --------------------------
	.section	.nv.constant0.matmul_kernel,"a",@progbits
	.sectionflags	@""
	.align	4
.nv.constant0.matmul_kernel:
	.zero		608


//--------------------- SYMBOLS --------------------------

	.type		.nv.reservedSmem.offset0,@object
	.size		.nv.reservedSmem.offset0,0x4
